	.target	sm_90a

	.elftype	@"ET_EXEC"


//--------------------- .note.nv.tkinfo           --------------------------
	.section	.note.nv.tkinfo,"",@"SHT_NOTE"
	.sectionflags	@"SHF_NOTE_NV_TKINFO"
	.tkinfo
        /*0018*/ 	.word	0x00000002
        /*0030*/ 	.string	""
        /*0030*/ 	.string	"ptxas"
        /*0030*/ 	.string	"Cuda compilation tools, release 13.0, V13.0.88"
        /*0030*/ 	.string	"Build cuda_13.0.r13.0/compiler.36424714_0"
        /*0030*/ 	.string	"-v  -suppress-debug-info  -lineinfo  -arch sm_90a "



//--------------------- .note.nv.cuinfo           --------------------------
	.section	.note.nv.cuinfo,"",@"SHT_NOTE"
	.sectionflags	@"SHF_NOTE_NV_CUINFO"
        /*0018*/ 	.short	0x0002
        /*001a*/ 	.short	0x005a
        /*001c*/ 	.short	0x0082
	.zero		2


//--------------------- .nv.info                  --------------------------
	.section	.nv.info,"",@"SHT_CUDA_INFO"
	.align	4


	//----- nvinfo : EIATTR_REGCOUNT
	.align		4
        /*0000*/ 	.byte	0x04, 0x2f
        /*0002*/ 	.short	(.L_1 - .L_0)
	.align		4
.L_0:
        /*0004*/ 	.word	index@(gluon_wgmma)
        /*0008*/ 	.word	0x0000003a


	//----- nvinfo : EIATTR_FRAME_SIZE
	.align		4
.L_1:
        /*000c*/ 	.byte	0x04, 0x11
        /*000e*/ 	.short	(.L_3 - .L_2)
	.align		4
.L_2:
        /*0010*/ 	.word	index@(gluon_wgmma)
        /*0014*/ 	.word	0x00000000


	//----- nvinfo : EIATTR_MIN_STACK_SIZE
	.align		4
.L_3:
        /*0018*/ 	.byte	0x04, 0x12
        /*001a*/ 	.short	(.L_5 - .L_4)
	.align		4
.L_4:
        /*001c*/ 	.word	index@(gluon_wgmma)
        /*0020*/ 	.word	0x00000000
.L_5:


//--------------------- .nv.compat                --------------------------
	.section	.nv.compat,"",@"SHT_CUDA_COMPAT_INFO"
	.align	4
        /*0000*/ 	.byte	0x02, 0x09, 0x01, 0x00, 0x02, 0x02, 0x04, 0x00, 0x02, 0x05, 0x05, 0x00, 0x03, 0x07, 0x01, 0x01
        /*0010*/ 	.byte	0x02, 0x03, 0x03, 0x00, 0x02, 0x06, 0x01, 0x00, 0x04, 0x0b, 0x08, 0x00, 0x00, 0x00, 0x00, 0x00
        /*0020*/ 	.byte	0x00, 0x00, 0x00, 0x00


//--------------------- .nv.info.gluon_wgmma      --------------------------
	.section	.nv.info.gluon_wgmma,"",@"SHT_CUDA_INFO"
	.sectionflags	@""
	.align	4


	//----- nvinfo : EIATTR_CUDA_API_VERSION
	.align		4
        /*0000*/ 	.byte	0x04, 0x37
        /*0002*/ 	.short	(.L_7 - .L_6)
.L_6:
        /*0004*/ 	.word	0x00000082


	//----- nvinfo : EIATTR_KPARAM_INFO
	.align		4
.L_7:
        /*0008*/ 	.byte	0x04, 0x17
        /*000a*/ 	.short	(.L_9 - .L_8)
.L_8:
        /*000c*/ 	.word	0x00000000
        /*0010*/ 	.short	0x000a
        /*0012*/ 	.short	0x0048
        /*0014*/ 	.byte	0x00, 0xf4, 0x21, 0x00


	//----- nvinfo : EIATTR_KPARAM_INFO
	.align		4
.L_9:
        /*0018*/ 	.byte	0x04, 0x17
        /*001a*/ 	.short	(.L_11 - .L_10)
.L_10:
        /*001c*/ 	.word	0x00000000
        /*0020*/ 	.short	0x0009
        /*0022*/ 	.short	0x0040
        /*0024*/ 	.byte	0x00, 0xf4, 0x21, 0x00


	//----- nvinfo : EIATTR_KPARAM_INFO
	.align		4
.L_11:
        /*0028*/ 	.byte	0x04, 0x17
        /*002a*/ 	.short	(.L_13 - .L_12)
.L_12:
        /*002c*/ 	.word	0x00000000
        /*0030*/ 	.short	0x0008
        /*0032*/ 	.short	0x0038
        /*0034*/ 	.byte	0x00, 0xf0, 0x21, 0x00


	//----- nvinfo : EIATTR_KPARAM_INFO
	.align		4
.L_13:
        /*0038*/ 	.byte	0x04, 0x17
        /*003a*/ 	.short	(.L_15 - .L_14)
.L_14:
        /*003c*/ 	.word	0x00000000
        /*0040*/ 	.short	0x0007
        /*0042*/ 	.short	0x0030
        /*0044*/ 	.byte	0x00, 0xf0, 0x21, 0x00


	//----- nvinfo : EIATTR_KPARAM_INFO
	.align		4
.L_15:
        /*0048*/ 	.byte	0x04, 0x17
        /*004a*/ 	.short	(.L_17 - .L_16)
.L_16:
        /*004c*/ 	.word	0x00000000
        /*0050*/ 	.short	0x0006
        /*0052*/ 	.short	0x0028
        /*0054*/ 	.byte	0x00, 0xf0, 0x21, 0x00


	//----- nvinfo : EIATTR_KPARAM_INFO
	.align		4
.L_17:
        /*0058*/ 	.byte	0x04, 0x17
        /*005a*/ 	.short	(.L_19 - .L_18)
.L_18:
        /*005c*/ 	.word	0x00000000
        /*0060*/ 	.short	0x0005
        /*0062*/ 	.short	0x0020
        /*0064*/ 	.byte	0x00, 0xf0, 0x11, 0x00


	//----- nvinfo : EIATTR_KPARAM_INFO
	.align		4
.L_19:
        /*0068*/ 	.byte	0x04, 0x17
        /*006a*/ 	.short	(.L_21 - .L_20)
.L_20:
        /*006c*/ 	.word	0x00000000
        /*0070*/ 	.short	0x0004
        /*0072*/ 	.short	0x001c
        /*0074*/ 	.byte	0x00, 0xf0, 0x11, 0x00


	//----- nvinfo : EIATTR_KPARAM_INFO
	.align		4
.L_21:
        /*0078*/ 	.byte	0x04, 0x17
        /*007a*/ 	.short	(.L_23 - .L_22)
.L_22:
        /*007c*/ 	.word	0x00000000
        /*0080*/ 	.short	0x0003
        /*0082*/ 	.short	0x0018
        /*0084*/ 	.byte	0x00, 0xf0, 0x11, 0x00


	//----- nvinfo : EIATTR_KPARAM_INFO
	.align		4
.L_23:
        /*0088*/ 	.byte	0x04, 0x17
        /*008a*/ 	.short	(.L_25 - .L_24)
.L_24:
        /*008c*/ 	.word	0x00000000
        /*0090*/ 	.short	0x0002
        /*0092*/ 	.short	0x0010
        /*0094*/ 	.byte	0x00, 0xf4, 0x21, 0x00


	//----- nvinfo : EIATTR_KPARAM_INFO
	.align		4
.L_25:
        /*0098*/ 	.byte	0x04, 0x17
        /*009a*/ 	.short	(.L_27 - .L_26)
.L_26:
        /*009c*/ 	.word	0x00000000
        /*00a0*/ 	.short	0x0001
        /*00a2*/ 	.short	0x0008
        /*00a4*/ 	.byte	0x00, 0xf4, 0x21, 0x00


	//----- nvinfo : EIATTR_KPARAM_INFO
	.align		4
.L_27:
        /*00a8*/ 	.byte	0x04, 0x17
        /*00aa*/ 	.short	(.L_29 - .L_28)
.L_28:
        /*00ac*/ 	.word	0x00000000
        /*00b0*/ 	.short	0x0000
        /*00b2*/ 	.short	0x0000
        /*00b4*/ 	.byte	0x00, 0xf4, 0x21, 0x00


	//----- nvinfo : EIATTR_SPARSE_MMA_MASK
	.align		4
.L_29:
        /*00b8*/ 	.byte	0x03, 0x50
        /*00ba*/ 	.short	0x0000


	//----- nvinfo : EIATTR_MAXREG_COUNT
	.align		4
        /*00bc*/ 	.byte	0x03, 0x1b
        /*00be*/ 	.short	0x00ff


	//----- nvinfo : EIATTR_NUM_BARRIERS
	.align		4
        /*00c0*/ 	.byte	0x02, 0x4c
        /*00c2*/ 	.byte	0x01
	.zero		1


	//----- nvinfo : EIATTR_MERCURY_ISA_VERSION
	.align		4
        /*00c4*/ 	.byte	0x03, 0x5f
        /*00c6*/ 	.short	0x0101


	//----- nvinfo : EIATTR_INT_WARP_WIDE_INSTR_OFFSETS
	.align		4
        /*00c8*/ 	.byte	0x04, 0x31
        /*00ca*/ 	.short	(.L_31 - .L_30)


	//   ....[0]....
.L_30:
        /*00cc*/ 	.word	0x00001320


	//   ....[1]....
        /*00d0*/ 	.word	0x00001340


	//   ....[2]....
        /*00d4*/ 	.word	0x000013f0


	//   ....[3]....
        /*00d8*/ 	.word	0x00001670


	//   ....[4]....
        /*00dc*/ 	.word	0x00001680


	//   ....[5]....
        /*00e0*/ 	.word	0x000016f0


	//   ....[6]....
        /*00e4*/ 	.word	0x00001700


	//   ....[7]....
        /*00e8*/ 	.word	0x00001c80


	//   ....[8]....
        /*00ec*/ 	.word	0x00001c90


	//----- nvinfo : EIATTR_COOP_GROUP_MASK_REGIDS
	.align		4
.L_31:
        /*00f0*/ 	.byte	0x04, 0x29
        /*00f2*/ 	.short	(.L_33 - .L_32)


	//   ....[0]....
.L_32:
        /*00f4*/ 	.word	0xffffffff


	//   ....[1]....
        /*00f8*/ 	.word	0xffffffff


	//   ....[2]....
        /*00fc*/ 	.word	0xffffffff


	//----- nvinfo : EIATTR_COOP_GROUP_INSTR_OFFSETS
	.align		4
.L_33:
        /*0100*/ 	.byte	0x04, 0x28
        /*0102*/ 	.short	(.L_35 - .L_34)


	//   ....[0]....
.L_34:
        /*0104*/ 	.word	0x00000150


	//   ....[1]....
        /*0108*/ 	.word	0x00000720


	//   ....[2]....
        /*010c*/ 	.word	0x00000cd0


	//----- nvinfo : EIATTR_MBARRIER_INSTR_OFFSETS
	.align		4
.L_35:
        /*0110*/ 	.byte	0x04, 0x39
        /*0112*/ 	.short	(.L_37 - .L_36)


	//   ....[0]....
.L_36:
        /*0114*/ 	.word	0x00001470
        /*0118*/ 	.word	0x000000ff
        /*011c*/ 	.word	0x00008000
        /*0120*/ 	.short	0x0100
        /*0122*/ 	.byte	0x10
	.zero		1


	//   ....[1]....
        /*0124*/ 	.word	0x00001490
        /*0128*/ 	.word	0x000000ff
        /*012c*/ 	.word	0x00008008
        /*0130*/ 	.short	0x0100
        /*0132*/ 	.byte	0x10
	.zero		1


	//   ....[2]....
        /*0134*/ 	.word	0x000017b0
        /*0138*/ 	.word	0x000000ff
        /*013c*/ 	.word	0x00008000
        /*0140*/ 	.short	0x010a
        /*0142*/ 	.byte	0x11
	.zero		1


	//   ....[3]....
        /*0144*/ 	.word	0x00001af0
        /*0148*/ 	.word	0x000000ff
        /*014c*/ 	.word	0x00008000
        /*0150*/ 	.short	0x0108
        /*0152*/ 	.byte	0x10
	.zero		1


	//   ....[4]....
        /*0154*/ 	.word	0x00001c10
        /*0158*/ 	.word	0x000000ff
        /*015c*/ 	.word	0x00008008
        /*0160*/ 	.short	0x0108
        /*0162*/ 	.byte	0x10
	.zero		1


	//   ....[5]....
        /*0164*/ 	.word	0x00001d40
        /*0168*/ 	.word	0x000000ff
        /*016c*/ 	.word	0x00008000
        /*0170*/ 	.short	0x010a
        /*0172*/ 	.byte	0x11
	.zero		1


	//----- nvinfo : EIATTR_NUM_MBARRIERS
	.align		4
.L_37:
        /*0174*/ 	.byte	0x03, 0x38
        /*0176*/ 	.short	0x0002


	//----- nvinfo : EIATTR_EXIT_INSTR_OFFSETS
	.align		4
        /*0178*/ 	.byte	0x04, 0x1c
        /*017a*/ 	.short	(.L_39 - .L_38)


	//   ....[0]....
.L_38:
        /*017c*/ 	.word	0x00001d30


	//----- nvinfo : EIATTR_REQNTID
	.align		4
.L_39:
        /*0180*/ 	.byte	0x04, 0x10
        /*0182*/ 	.short	(.L_41 - .L_40)
.L_40:
        /*0184*/ 	.word	0x00000080
        /*0188*/ 	.word	0x00000001
        /*018c*/ 	.word	0x00000001


	//----- nvinfo : EIATTR_CRS_STACK_SIZE
	.align		4
.L_41:
        /*0190*/ 	.byte	0x04, 0x1e
        /*0192*/ 	.short	(.L_43 - .L_42)
.L_42:
        /*0194*/ 	.word	0x00000000


	//----- nvinfo : EIATTR_CBANK_PARAM_SIZE
	.align		4
.L_43:
        /*0198*/ 	.byte	0x03, 0x19
        /*019a*/ 	.short	0x0050


	//----- nvinfo : EIATTR_PARAM_CBANK
	.align		4
        /*019c*/ 	.byte	0x04, 0x0a
        /*019e*/ 	.short	(.L_45 - .L_44)
	.align		4
.L_44:
        /*01a0*/ 	.word	index@(.nv.constant0.gluon_wgmma)
        /*01a4*/ 	.short	0x0210
        /*01a6*/ 	.short	0x0050


	//----- nvinfo : EIATTR_SW_WAR
	.align		4
.L_45:
        /*01a8*/ 	.byte	0x04, 0x36
        /*01aa*/ 	.short	(.L_47 - .L_46)
.L_46:
        /*01ac*/ 	.word	0x00000008
.L_47:


//--------------------- .nv.callgraph             --------------------------
	.section	.nv.callgraph,"",@"SHT_CUDA_CALLGRAPH"
	.align	4
	.sectionentsize	8
	.align		4
        /*0000*/ 	.word	0x00000000
	.align		4
        /*0004*/ 	.word	0xffffffff
	.align		4
        /*0008*/ 	.word	0x00000000
	.align		4
        /*000c*/ 	.word	0xfffffffe
	.align		4
        /*0010*/ 	.word	0x00000000
	.align		4
        /*0014*/ 	.word	0xfffffffd
	.align		4
        /*0018*/ 	.word	0x00000000
	.align		4
        /*001c*/ 	.word	0xfffffffc


//--------------------- .text.gluon_wgmma         --------------------------
	.section	.text.gluon_wgmma,"ax",@progbits
	.align	128
        .global         gluon_wgmma
        .type           gluon_wgmma,@function
        .size           gluon_wgmma,(.L_x_52 - gluon_wgmma)
        .other          gluon_wgmma,@"STO_CUDA_ENTRY STV_DEFAULT"
gluon_wgmma:
.text.gluon_wgmma:
[----:B------:R-:W-:Y:S01]  /*0000*/  LDC R1, c[0x0][0x28] ;  /* 0x00000a00ff017b82 */ /* 0x000fe20000000800 */
[----:B------:R-:W1:Y:S07]  /*0010*/  S2R R0, SR_TID.X ;  /* 0x0000000000007919 */ /* 0x000e6e0000002100 */
[----:B------:R-:W2:Y:S01]  /*0020*/  S2UR UR4, SR_CgaCtaId ;  /* 0x00000000000479c3 */ /* 0x000ea20000008800 */
[----:B------:R-:W-:Y:S01]  /*0030*/  UMOV UR16, 0x400 ;  /* 0x0000040000107882 */ /* 0x000fe20000000000 */
[----:B------:R-:W-:Y:S01]  /*0040*/  ULDC UR6, c[0x0][0xc] ;  /* 0x0000030000067ab9 */ /* 0x000fe20000000800 */
[----:B------:R-:W-:Y:S01]  /*0050*/  ULDC.64 UR28, c[0x0][0x250] ;  /* 0x00009400001c7ab9 */ /* 0x000fe20000000a00 */
[----:B------:R-:W-:Y:S04]  /*0060*/  BSSY B0, `(.L_x_0) ;  /* 0x000001f000007945 */ /* 0x000fe80003800000 */
[----:B------:R-:W3:Y:S08]  /*0070*/  LDC R2, c[0x0][0x228] ;  /* 0x00008a00ff027b82 */ /* 0x000ef00000000800 */
[----:B------:R-:W4:Y:S08]  /*0080*/  LDC R8, c[0x0][0x230] ;  /* 0x00008c00ff087b82 */ /* 0x000f300000000800 */
[----:B------:R-:W-:Y:S01]  /*0090*/  S2UR UR30, SR_CTAID.Y ;  /* 0x00000000001e79c3 */ /* 0x000fe20000002600 */
[----:B--2---:R-:W-:-:S03]  /*00a0*/  ULEA UR16, UR4, UR16, 0x18 ;  /* 0x0000001004107291 */ /* 0x004fc6000f8ec03f */
[----:B------:R-:W-:Y:S01]  /*00b0*/  ULDC UR4, c[0x0][0x10] ;  /* 0x0000040000047ab9 */ /* 0x000fe20000000800 */
[----:B-1----:R-:W-:-:S03]  /*00c0*/  LOP3.LUT R6, R0, 0x7f, RZ, 0xc0, !PT ;  /* 0x0000007f00067812 */ /* 0x002fc600078ec0ff */
[----:B------:R-:W1:Y:S01]  /*00d0*/  S2UR UR5, SR_CTAID.Z ;  /* 0x00000000000579c3 */ /* 0x000e620000002700 */
[----:B---3--:R-:W-:Y:S01]  /*00e0*/  VIADD R2, R2, 0xffffffff ;  /* 0xffffffff02027836 */ /* 0x008fe20000000000 */
[C---:B------:R-:W-:Y:S02]  /*00f0*/  ISETP.GE.U32.AND P0, PT, R6.reuse, 0x20, PT ;  /* 0x000000200600780c */ /* 0x040fe40003f06070 */
[C---:B------:R-:W-:Y:S02]  /*0100*/  ISETP.NE.U32.AND P2, PT, R6.reuse, RZ, PT ;  /* 0x000000ff0600720c */ /* 0x040fe40003f45070 */
[----:B------:R-:W-:Y:S02]  /*0110*/  LEA R11, R6, UR16, 0x2 ;  /* 0x00000010060b7c11 */ /* 0x000fe4000f8e10ff */
[----:B------:R-:W2:Y:S01]  /*0120*/  S2UR UR31, SR_CTAID.X ;  /* 0x00000000001f79c3 */ /* 0x000ea20000002500 */
[----:B----4-:R-:W-:-:S06]  /*0130*/  VIADD R14, R8, 0xffffffff ;  /* 0xffffffff080e7836 */ /* 0x010fcc0000000000 */
[----:B------:R3:W-:Y:S01]  /*0140*/  @!P0 STS [R11], RZ ;  /* 0x000000ff0b008388 */ /* 0x0007e20000000800 */
[----:B------:R-:W-:-:S03]  /*0150*/  NOP ;  /* 0x0000000000007918 */ /* 0x000fc60000000000 */
[----:B------:R3:W-:Y:S01]  /*0160*/  @!P2 STS [UR16+0x24], R2 ;  /* 0x00002402ff00a988 */ /* 0x0007e20008000810 */
[----:B-1----:R-:W-:-:S03]  /*0170*/  UIMAD UR4, UR5, UR4, UR30 ;  /* 0x00000004050472a4 */ /* 0x002fc6000f8e021e */
[----:B------:R3:W-:Y:S01]  /*0180*/  @!P2 STS [UR16+0x20], R14 ;  /* 0x0000200eff00a988 */ /* 0x0007e20008000810 */
[----:B--2---:R-:W-:-:S04]  /*0190*/  UIMAD UR4, UR4, UR6, UR31 ;  /* 0x00000006040472a4 */ /* 0x004fc8000f8e021f */
[----:B------:R-:W-:-:S03]  /*01a0*/  UIMAD UR5, UR4, 0x180, URZ ;  /* 0x00000180040578a4 */ /* 0x000fc6000f8e023f */
[----:B------:R-:W-:Y:S01]  /*01b0*/  UMOV UR4, URZ ;  /* 0x0000003f00047c82 */ /* 0x000fe20008000000 */
[----:B------:R-:W-:-:S04]  /*01c0*/  UIADD3 UR24, UP0, UR5, UR28, URZ ;  /* 0x0000001c05187290 */ /* 0x000fc8000ff1e03f */
[----:B------:R-:W-:Y:S01]  /*01d0*/  ULEA.HI.X.SX32 UR25, UR5, UR29, 0x1, UP0 ;  /* 0x0000001d05197291 */ /* 0x000fe200080f0e3f */
[----:B---3--:R-:W-:Y:S11]  /*01e0*/  @P2 BRA `(.L_x_1) ;  /* 0x0000000000182947 */ /* 0x008ff60003800000 */
[----:B------:R-:W1:Y:S01]  /*01f0*/  LDS R3, [UR16+0x8] ;  /* 0x00000810ff037984 */ /* 0x000e620008000800 */
[----:B------:R-:W2:Y:S01]  /*0200*/  LDC.64 R12, c[0x0][0x210] ;  /* 0x00008400ff0c7b82 */ /* 0x000ea20000000a00 */
[----:B------:R-:W-:Y:S02]  /*0210*/  IMAD.MOV.U32 R4, RZ, RZ, 0x70 ;  /* 0x00000070ff047424 */ /* 0x000fe400078e00ff */
[----:B--2---:R2:W-:Y:S03]  /*0220*/  STS.64 [UR16], R12 ;  /* 0x0000000cff007988 */ /* 0x0045e60008000a10 */
[----:B-1----:R-:W-:-:S05]  /*0230*/  LOP3.LUT R3, R3, 0x10, R4, 0xd8, !PT ;  /* 0x0000001003037812 */ /* 0x002fca00078ed804 */
[----:B------:R2:W-:Y:S02]  /*0240*/  STS [UR16+0x8], R3 ;  /* 0x00000803ff007988 */ /* 0x0005e40008000810 */
.L_x_1:
[----:B------:R-:W-:Y:S05]  /*0250*/  BSYNC B0 ;  /* 0x0000000000007941 */ /* 0x000fea0003800000 */
.L_x_0:
[----:B------:R-:W-:Y:S04]  /*0260*/  BSSY B0, `(.L_x_2) ;  /* 0x000000a000007945 */ /* 0x000fe80003800000 */
[----:B------:R-:W-:Y:S05]  /*0270*/  @P2 BRA `(.L_x_3) ;  /* 0x0000000000202947 */ /* 0x000fea0003800000 */
[----:B--2---:R-:W1:Y:S01]  /*0280*/  LDS R3, [UR16+0x34] ;  /* 0x00003410ff037984 */ /* 0x004e620008000800 */
[----:B------:R-:W-:Y:S02]  /*0290*/  IMAD.MOV.U32 R4, RZ, RZ, 0x3f000000 ;  /* 0x3f000000ff047424 */ /* 0x000fe400078e00ff */
[----:B------:R-:W-:Y:S01]  /*02a0*/  @!P2 IMAD.MOV.U32 R5, RZ, RZ, 0x3f ;  /* 0x0000003fff05a424 */ /* 0x000fe200078e00ff */
[----:B------:R-:W2:Y:S02]  /*02b0*/  @!P2 LDS R10, [UR16+0x38] ;  /* 0x00003810ff0aa984 */ /* 0x000ea40008000800 */
[----:B-1----:R-:W-:Y:S02]  /*02c0*/  LOP3.LUT R3, R3, 0xff000000, R4, 0xb8, !PT ;  /* 0xff00000003037812 */ /* 0x002fe400078eb804 */
[----:B--2---:R-:W-:-:S03]  /*02d0*/  @!P2 LOP3.LUT R4, R10, 0xff, R5, 0xb8, !PT ;  /* 0x000000ff0a04a812 */ /* 0x004fc600078eb805 */
[----:B------:R1:W-:Y:S04]  /*02e0*/  STS [UR16+0x34], R3 ;  /* 0x00003403ff007988 */ /* 0x0003e80008000810 */
[----:B------:R1:W-:Y:S02]  /*02f0*/  @!P2 STS [UR16+0x38], R4 ;  /* 0x00003804ff00a988 */ /* 0x0003e40008000810 */
.L_x_3:
[----:B------:R-:W-:Y:S05]  /*0300*/  BSYNC B0 ;  /* 0x0000000000007941 */ /* 0x000fea0003800000 */
.L_x_2:
[----:B------:R-:W-:Y:S04]  /*0310*/  BSSY B0, `(.L_x_4) ;  /* 0x000000e000007945 */ /* 0x000fe80003800000 */
[----:B------:R-:W-:Y:S05]  /*0320*/  @P2 BRA `(.L_x_5) ;  /* 0x0000000000302947 */ /* 0x000fea0003800000 */
[----:B-1----:R-:W1:Y:S01]  /*0330*/  LDS R4, [UR16+0x34] ;  /* 0x00003410ff047984 */ /* 0x002e620008000800 */
[----:B--2---:R-:W2:Y:S03]  /*0340*/  LDC.64 R12, c[0x0][0x238] ;  /* 0x00008e00ff0c7b82 */ /* 0x004ea60000000a00 */
[----:B------:R-:W3:Y:S01]  /*0350*/  LDS R3, [UR16+0x1c] ;  /* 0x00001c10ff037984 */ /* 0x000ee20008000800 */
[C---:B--2---:R-:W-:Y:S01]  /*0360*/  SHF.L.U64.HI R10, R12.reuse, 0x1, R13 ;  /* 0x000000010c0a7819 */ /* 0x044fe2000001020d */
[----:B------:R-:W-:-:S03]  /*0370*/  IMAD.SHL.U32 R5, R12, 0x2, RZ ;  /* 0x000000020c057824 */ /* 0x000fc600078e00ff */
[--C-:B------:R-:W-:Y:S02]  /*0380*/  SHF.R.U32.HI R12, RZ, 0x4, R10.reuse ;  /* 0x00000004ff0c7819 */ /* 0x100fe4000001160a */
[----:B------:R-:W-:-:S05]  /*0390*/  SHF.R.U64 R5, R5, 0x4, R10 ;  /* 0x0000000405057819 */ /* 0x000fca000000120a */
[----:B------:R4:W-:Y:S01]  /*03a0*/  STS [UR16+0xc], R5 ;  /* 0x00000c05ff007988 */ /* 0x0009e20008000810 */
[----:B-1----:R-:W-:Y:S02]  /*03b0*/  LOP3.LUT R4, R4, 0x7, RZ, 0xb8, !PT ;  /* 0x0000000704047812 */ /* 0x002fe400078eb8ff */
[----:B---3--:R-:W-:-:S03]  /*03c0*/  LOP3.LUT R3, R3, 0xf, R12, 0xb8, !PT ;  /* 0x0000000f03037812 */ /* 0x008fc600078eb80c */
[----:B------:R4:W-:Y:S04]  /*03d0*/  STS [UR16+0x34], R4 ;  /* 0x00003404ff007988 */ /* 0x0009e80008000810 */
[----:B------:R4:W-:Y:S02]  /*03e0*/  STS [UR16+0x1c], R3 ;  /* 0x00001c03ff007988 */ /* 0x0009e40008000810 */
.L_x_5:
[----:B------:R-:W-:Y:S05]  /*03f0*/  BSYNC B0 ;  /* 0x0000000000007941 */ /* 0x000fea0003800000 */
.L_x_4:
[----:B------:R-:W-:Y:S04]  /*0400*/  BSSY B1, `(.L_x_6) ;  /* 0x000001a000017945 */ /* 0x000fe80003800000 */
[----:B------:R-:W-:Y:S04]  /*0410*/  BSSY B0, `(.L_x_7) ;  /* 0x0000015000007945 */ /* 0x000fe80003800000 */
[----:B------:R-:W-:Y:S05]  /*0420*/  @P2 BRA `(.L_x_8) ;  /* 0x0000000000202947 */ /* 0x000fea0003800000 */
[----:B-12-4-:R-:W1:Y:S02]  /*0430*/  LDS R3, [UR16+0x34] ;  /* 0x00003410ff037984 */ /* 0x016e640008000800 */
[----:B-1----:R-:W-:-:S05]  /*0440*/  LOP3.LUT R3, R3, 0x38, RZ, 0xb8, !PT ;  /* 0x0000003803037812 */ /* 0x002fca00078eb8ff */
[----:B------:R1:W-:Y:S01]  /*0450*/  STS [UR16+0x34], R3 ;  /* 0x00003403ff007988 */ /* 0x0003e20008000810 */
[----:B------:R-:W-:Y:S05]  /*0460*/  @P2 BRA `(.L_x_9) ;  /* 0x0000000000202947 */ /* 0x000fea0003800000 */
[----:B-1----:R-:W1:Y:S01]  /*0470*/  LDS R3, [UR16+0x8] ;  /* 0x00000810ff037984 */ /* 0x002e620008000800 */
[----:B------:R-:W-:-:S05]  /*0480*/  IMAD.MOV.U32 R4, RZ, RZ, 0x780 ;  /* 0x00000780ff047424 */ /* 0x000fca00078e00ff */
[----:B-1----:R-:W-:-:S05]  /*0490*/  LOP3.LUT R3, R3, 0x500, R4, 0xd8, !PT ;  /* 0x0000050003037812 */ /* 0x002fca00078ed804 */
[----:B------:R3:W-:Y:S02]  /*04a0*/  STS [UR16+0x8], R3 ;  /* 0x00000803ff007988 */ /* 0x0007e40008000810 */
.L_x_8:
[----:B------:R-:W-:Y:S05]  /*04b0*/  @P2 BRA `(.L_x_10) ;  /* 0x0000000000282947 */ /* 0x000fea0003800000 */
[----:B-1234-:R-:W1:Y:S02]  /*04c0*/  LDS R3, [UR16+0x8] ;  /* 0x00000810ff037984 */ /* 0x01ee640008000800 */
[----:B-1----:R-:W-:-:S05]  /*04d0*/  LOP3.LUT R3, R3, 0x1800, RZ, 0xb8, !PT ;  /* 0x0000180003037812 */ /* 0x002fca00078eb8ff */
[----:B------:R2:W-:Y:S02]  /*04e0*/  STS [UR16+0x8], R3 ;  /* 0x00000803ff007988 */ /* 0x0005e40008000810 */
.L_x_9:
[----:B------:R-:W-:Y:S05]  /*04f0*/  @P2 BREAK B0 ;  /* 0x0000000000002942 */ /* 0x000fea0003800000 */
[----:B------:R-:W-:Y:S05]  /*0500*/  @P2 BRA `(.L_x_11) ;  /* 0x0000000000242947 */ /* 0x000fea0003800000 */
[----:B------:R-:W3:Y:S01]  /*0510*/  LDS R4, [UR16+0x8] ;  /* 0x00000810ff047984 */ /* 0x000ee20008000800 */
[----:B-12---:R-:W-:-:S05]  /*0520*/  IMAD.MOV.U32 R3, RZ, RZ, 0x6000 ;  /* 0x00006000ff037424 */ /* 0x006fca00078e00ff */
[----:B---3--:R-:W-:-:S04]  /*0530*/  LOP3.LUT R3, R4, 0x6000, R3, 0xd8, !PT ;  /* 0x0000600004037812 */ /* 0x008fc800078ed803 */
[----:B------:R-:W-:-:S05]  /*0540*/  LOP3.LUT R3, R3, 0x400000, RZ, 0xb8, !PT ;  /* 0x0040000003037812 */ /* 0x000fca00078eb8ff */
[----:B------:R5:W-:Y:S02]  /*0550*/  STS [UR16+0x8], R3 ;  /* 0x00000803ff007988 */ /* 0x000be40008000810 */
.L_x_10:
[----:B------:R-:W-:Y:S05]  /*0560*/  BSYNC B0 ;  /* 0x0000000000007941 */ /* 0x000fea0003800000 */
.L_x_7:
[----:B-12345:R-:W1:Y:S02]  /*0570*/  @!P2 LDS R3, [UR16+0x8] ;  /* 0x00000810ff03a984 */ /* 0x03ee640008000800 */
[----:B-1----:R-:W-:-:S05]  /*0580*/  @!P2 LOP3.LUT R3, R3, 0x8000, RZ, 0xb8, !PT ;  /* 0x000080000303a812 */ /* 0x002fca00078eb8ff */
[----:B------:R3:W-:Y:S02]  /*0590*/  @!P2 STS [UR16+0x8], R3 ;  /* 0x00000803ff00a988 */ /* 0x0007e40008000810 */
.L_x_11:
[----:B------:R-:W-:Y:S05]  /*05a0*/  BSYNC B1 ;  /* 0x0000000000017941 */ /* 0x000fea0003800000 */
.L_x_6:
[----:B------:R-:W-:Y:S05]  /*05b0*/  WARPSYNC.ALL ;  /* 0x0000000000007948 */ /* 0x000fea0003800000 */
[----:B-123--:R-:W1:Y:S02]  /*05c0*/  LDC R3, c[0x0][0x22c] ;  /* 0x00008b00ff037b82 */ /* 0x00ee640000000800 */
[----:B-1----:R-:W-:Y:S01]  /*05d0*/  VIADD R3, R3, 0xffffffff ;  /* 0xffffffff03037836 */ /* 0x002fe20000000000 */
[----:B------:R-:W-:Y:S06]  /*05e0*/  @P0 BRA `(.L_x_12) ;  /* 0x0000000000280947 */ /* 0x000fec0003800000 */
[----:B------:R-:W1:Y:S01]  /*05f0*/  S2R R4, SR_LANEID ;  /* 0x0000000000047919 */ /* 0x000e620000000000 */
[----:B------:R-:W-:Y:S05]  /*0600*/  WARPSYNC.ALL ;  /* 0x0000000000007948 */ /* 0x000fea0003800000 */
[----:B-1----:R-:W-:-:S05]  /*0610*/  IMAD.SHL.U32 R7, R4, 0x4, RZ ;  /* 0x0000000404077824 */ /* 0x002fca00078e00ff */
[----:B------:R-:W1:Y:S01]  /*0620*/  LDS R9, [R7+UR16] ;  /* 0x0000001007097984 */ /* 0x000e620008000800 */
[----:B------:R-:W-:-:S05]  /*0630*/  IADD3 R4, P1, R7, UR24, RZ ;  /* 0x0000001807047c10 */ /* 0x000fca000ff3e0ff */
[----:B------:R-:W-:-:S05]  /*0640*/  IMAD.X R5, RZ, RZ, UR25, P1 ;  /* 0x00000019ff057e24 */ /* 0x000fca00088e06ff */
[----:B-1----:R1:W2:Y:S01]  /*0650*/  ATOMG.E.EXCH.STRONG.GPU PT, RZ, [R4], R9 ;  /* 0x0000000904ff73a8 */ /* 0x0022a200041ee100 */
[----:B------:R-:W-:-:S04]  /*0660*/  DEPBAR {5,4,3,2,1,0} ;  /* 0x0000003f0000791a */ /* 0x000fc80000000000 */
[----:B------:R1:W-:Y:S01]  /*0670*/  UTMACCTL.IV [UR24] ;  /* 0x00000000180079b9 */ /* 0x0003e20008000000 */
[----:B------:R-:W-:Y:S01]  /*0680*/  NOP ;  /* 0x0000000000007918 */ /* 0x000fe20000000000 */
.L_x_12:
[----:B------:R-:W-:Y:S05]  /*0690*/  @P0 BRA `(.L_x_13) ;  /* 0x00000000000c0947 */ /* 0x000fea0003800000 */
[----:B------:R0:W-:Y:S01]  /*06a0*/  UTMACMDFLUSH ;  /* 0x00000000000079b7 */ /* 0x0001e20000000000 */
[----:B------:R-:W-:Y:S05]  /*06b0*/  @P0 BRA `(.L_x_13) ;  /* 0x0000000000040947 */ /* 0x000fea0003800000 */
[----:B------:R-:W-:-:S04]  /*06c0*/  DEPBAR.LE SB0, 0x0 ;  /* 0x000080000000791a */ /* 0x000fc80000000000 */
.L_x_13:
[----:B------:R-:W-:Y:S05]  /*06d0*/  WARPSYNC.ALL ;  /* 0x0000000000007948 */ /* 0x000fea0003800000 */
[----:B--2---:R-:W-:Y:S06]  /*06e0*/  BAR.SYNC.DEFER_BLOCKING 0x0 ;  /* 0x0000000000007b1d */ /* 0x004fec0000010000 */
[----:B------:R-:W-:Y:S02]  /*06f0*/  BSSY B1, `(.L_x_14) ;  /* 0x000000b000017945 */ /* 0x000fe40003800000 */
[----:B------:R-:W-:Y:S06]  /*0700*/  BAR.SYNC.DEFER_BLOCKING 0x0 ;  /* 0x0000000000007b1d */ /* 0x000fec0000010000 */
[----:B------:R2:W-:Y:S01]  /*0710*/  @!P0 STS [R11], RZ ;  /* 0x000000ff0b008388 */ /* 0x0005e20000000800 */
[----:B------:R-:W-:Y:S01]  /*0720*/  NOP ;  /* 0x0000000000007918 */ /* 0x000fe20000000000 */
[----:B------:R-:W-:Y:S05]  /*0730*/  @P2 BRA `(.L_x_15) ;  /* 0x0000000000182947 */ /* 0x000fea0003800000 */
[----:B-1----:R-:W1:Y:S01]  /*0740*/  LDS R4, [UR16+0x8] ;  /* 0x00000810ff047984 */ /* 0x002e620008000800 */
[----:B------:R-:W3:Y:S01]  /*0750*/  LDC.64 R12, c[0x0][0x218] ;  /* 0x00008600ff0c7b82 */ /* 0x000ee20000000a00 */
[----:B------:R-:W-:Y:S02]  /*0760*/  IMAD.MOV.U32 R5, RZ, RZ, 0x70 ;  /* 0x00000070ff057424 */ /* 0x000fe400078e00ff */
[----:B---3--:R3:W-:Y:S03]  /*0770*/  STS.64 [UR16], R12 ;  /* 0x0000000cff007988 */ /* 0x0087e60008000a10 */
[----:B-1----:R-:W-:-:S05]  /*0780*/  LOP3.LUT R4, R4, 0x10, R5, 0xd8, !PT ;  /* 0x0000001004047812 */ /* 0x002fca00078ed805 */
[----:B------:R3:W-:Y:S02]  /*0790*/  STS [UR16+0x8], R4 ;  /* 0x00000804ff007988 */ /* 0x0007e40008000810 */
.L_x_15:
[----:B-1----:R-:W-:Y:S05]  /*07a0*/  BSYNC B1 ;  /* 0x0000000000017941 */ /* 0x002fea0003800000 */
.L_x_14:
[----:B------:R-:W-:Y:S04]  /*07b0*/  BSSY B1, `(.L_x_16) ;  /* 0x000000a000017945 */ /* 0x000fe80003800000 */
[----:B------:R-:W-:Y:S05]  /*07c0*/  @P2 BRA `(.L_x_17) ;  /* 0x0000000000202947 */ /* 0x000fea0003800000 */
[----:B---3--:R-:W1:Y:S01]  /*07d0*/  LDS R4, [UR16+0x34] ;  /* 0x00003410ff047984 */ /* 0x008e620008000800 */
[----:B------:R-:W-:Y:S02]  /*07e0*/  IMAD.MOV.U32 R7, RZ, RZ, 0x3f000000 ;  /* 0x3f000000ff077424 */ /* 0x000fe400078e00ff */
[----:B------:R-:W-:Y:S01]  /*07f0*/  @!P2 IMAD.MOV.U32 R10, RZ, RZ, 0x3f ;  /* 0x0000003fff0aa424 */ /* 0x000fe200078e00ff */
[----:B------:R-:W3:Y:S02]  /*0800*/  @!P2 LDS R5, [UR16+0x38] ;  /* 0x00003810ff05a984 */ /* 0x000ee40008000800 */
[----:B-1----:R-:W-:Y:S02]  /*0810*/  LOP3.LUT R4, R4, 0xff000000, R7, 0xb8, !PT ;  /* 0xff00000004047812 */ /* 0x002fe400078eb807 */
[----:B---3--:R-:W-:-:S03]  /*0820*/  @!P2 LOP3.LUT R5, R5, 0xff, R10, 0xb8, !PT ;  /* 0x000000ff0505a812 */ /* 0x008fc600078eb80a */
[----:B------:R1:W-:Y:S04]  /*0830*/  STS [UR16+0x34], R4 ;  /* 0x00003404ff007988 */ /* 0x0003e80008000810 */
[----:B------:R1:W-:Y:S02]  /*0840*/  @!P2 STS [UR16+0x38], R5 ;  /* 0x00003805ff00a988 */ /* 0x0003e40008000810 */
.L_x_17:
[----:B------:R-:W-:Y:S05]  /*0850*/  BSYNC B1 ;  /* 0x0000000000017941 */ /* 0x000fea0003800000 */
.L_x_16:
[----:B------:R-:W-:Y:S04]  /*0860*/  BSSY B1, `(.L_x_18) ;  /* 0x0000004000017945 */ /* 0x000fe80003800000 */
[----:B------:R-:W-:Y:S05]  /*0870*/  @P2 BRA `(.L_x_19) ;  /* 0x0000000000082947 */ /* 0x000fea0003800000 */
[----:B------:R4:W-:Y:S04]  /*0880*/  STS [UR16+0x24], R14 ;  /* 0x0000240eff007988 */ /* 0x0009e80008000810 */
[----:B------:R4:W-:Y:S02]  /*0890*/  STS [UR16+0x20], R3 ;  /* 0x00002003ff007988 */ /* 0x0009e40008000810 */
.L_x_19:
[----:B------:R-:W-:Y:S05]  /*08a0*/  BSYNC B1 ;  /* 0x0000000000017941 */ /* 0x000fea0003800000 */
.L_x_18:
[----:B------:R-:W-:Y:S04]  /*08b0*/  BSSY B1, `(.L_x_20) ;  /* 0x000000e000017945 */ /* 0x000fe80003800000 */
[----:B------:R-:W-:Y:S05]  /*08c0*/  @P2 BRA `(.L_x_21) ;  /* 0x0000000000302947 */ /* 0x000fea0003800000 */
[----:B-1----:R-:W1:Y:S01]  /*08d0*/  LDS R5, [UR16+0x34] ;  /* 0x00003410ff057984 */ /* 0x002e620008000800 */
[----:B---3--:R-:W3:Y:S03]  /*08e0*/  LDC.64 R12, c[0x0][0x240] ;  /* 0x00009000ff0c7b82 */ /* 0x008ee60000000a00 */
[----:B------:R-:W5:Y:S01]  /*08f0*/  LDS R4, [UR16+0x1c] ;  /* 0x00001c10ff047984 */ /* 0x000f620008000800 */
[C---:B---3--:R-:W-:Y:S01]  /*0900*/  SHF.L.U64.HI R10, R12.reuse, 0x1, R13 ;  /* 0x000000010c0a7819 */ /* 0x048fe2000001020d */
[----:B------:R-:W-:-:S03]  /*0910*/  IMAD.SHL.U32 R7, R12, 0x2, RZ ;  /* 0x000000020c077824 */ /* 0x000fc600078e00ff */
[--C-:B------:R-:W-:Y:S02]  /*0920*/  SHF.R.U32.HI R9, RZ, 0x4, R10.reuse ;  /* 0x00000004ff097819 */ /* 0x100fe4000001160a */
[----:B------:R-:W-:-:S05]  /*0930*/  SHF.R.U64 R7, R7, 0x4, R10 ;  /* 0x0000000407077819 */ /* 0x000fca000000120a */
[----:B------:R3:W-:Y:S01]  /*0940*/  STS [UR16+0xc], R7 ;  /* 0x00000c07ff007988 */ /* 0x0007e20008000810 */
[----:B-1----:R-:W-:Y:S02]  /*0950*/  LOP3.LUT R5, R5, 0x7, RZ, 0xb8, !PT ;  /* 0x0000000705057812 */ /* 0x002fe400078eb8ff */
[----:B-----5:R-:W-:-:S03]  /*0960*/  LOP3.LUT R4, R4, 0xf, R9, 0xb8, !PT ;  /* 0x0000000f04047812 */ /* 0x020fc600078eb809 */
[----:B------:R3:W-:Y:S04]  /*0970*/  STS [UR16+0x34], R5 ;  /* 0x00003405ff007988 */ /* 0x0007e80008000810 */
[----:B------:R3:W-:Y:S02]  /*0980*/  STS [UR16+0x1c], R4 ;  /* 0x00001c04ff007988 */ /* 0x0007e40008000810 */
.L_x_21:
[----:B------:R-:W-:Y:S05]  /*0990*/  BSYNC B1 ;  /* 0x0000000000017941 */ /* 0x000fea0003800000 */
.L_x_20:
[----:B------:R-:W-:Y:S04]  /*09a0*/  BSSY B2, `(.L_x_22) ;  /* 0x000001a000027945 */ /* 0x000fe80003800000 */
[----:B------:R-:W-:Y:S04]  /*09b0*/  BSSY B1, `(.L_x_23) ;  /* 0x0000015000017945 */ /* 0x000fe80003800000 */
[----:B------:R-:W-:Y:S05]  /*09c0*/  @P2 BRA `(.L_x_24) ;  /* 0x0000000000202947 */ /* 0x000fea0003800000 */
[----:B-1-3--:R-:W1:Y:S02]  /*09d0*/  LDS R4, [UR16+0x34] ;  /* 0x00003410ff047984 */ /* 0x00ae640008000800 */
[----:B-1----:R-:W-:-:S05]  /*09e0*/  LOP3.LUT R4, R4, 0x38, RZ, 0xb8, !PT ;  /* 0x0000003804047812 */ /* 0x002fca00078eb8ff */
[----:B------:R1:W-:Y:S01]  /*09f0*/  STS [UR16+0x34], R4 ;  /* 0x00003404ff007988 */ /* 0x0003e20008000810 */
[----:B------:R-:W-:Y:S05]  /*0a00*/  @P2 BRA `(.L_x_25) ;  /* 0x0000000000202947 */ /* 0x000fea0003800000 */
[----:B-1----:R-:W1:Y:S01]  /*0a10*/  LDS R4, [UR16+0x8] ;  /* 0x00000810ff047984 */ /* 0x002e620008000800 */
[----:B------:R-:W-:-:S05]  /*0a20*/  IMAD.MOV.U32 R5, RZ, RZ, 0x780 ;  /* 0x00000780ff057424 */ /* 0x000fca00078e00ff */
[----:B-1----:R-:W-:-:S05]  /*0a30*/  LOP3.LUT R4, R4, 0x500, R5, 0xd8, !PT ;  /* 0x0000050004047812 */ /* 0x002fca00078ed805 */
[----:B------:R5:W-:Y:S02]  /*0a40*/  STS [UR16+0x8], R4 ;  /* 0x00000804ff007988 */ /* 0x000be40008000810 */
.L_x_24:
[----:B------:R-:W-:Y:S05]  /*0a50*/  @P2 BRA `(.L_x_26) ;  /* 0x0000000000282947 */ /* 0x000fea0003800000 */
[----:B-1-3-5:R-:W1:Y:S02]  /*0a60*/  LDS R4, [UR16+0x8] ;  /* 0x00000810ff047984 */ /* 0x02ae640008000800 */
[----:B-1----:R-:W-:-:S05]  /*0a70*/  LOP3.LUT R4, R4, 0x1800, RZ, 0xb8, !PT ;  /* 0x0000180004047812 */ /* 0x002fca00078eb8ff */
[----:B------:R3:W-:Y:S02]  /*0a80*/  STS [UR16+0x8], R4 ;  /* 0x00000804ff007988 */ /* 0x0007e40008000810 */
.L_x_25:
[----:B------:R-:W-:Y:S05]  /*0a90*/  @P2 BREAK B1 ;  /* 0x0000000000012942 */ /* 0x000fea0003800000 */
[----:B------:R-:W-:Y:S05]  /*0aa0*/  @P2 BRA `(.L_x_27) ;  /* 0x0000000000242947 */ /* 0x000fea0003800000 */
[----:B-1-3--:R-:W1:Y:S01]  /*0ab0*/  LDS R4, [UR16+0x8] ;  /* 0x00000810ff047984 */ /* 0x00ae620008000800 */
[----:B------:R-:W-:-:S05]  /*0ac0*/  IMAD.MOV.U32 R5, RZ, RZ, 0x6000 ;  /* 0x00006000ff057424 */ /* 0x000fca00078e00ff */
[----:B-1----:R-:W-:-:S04]  /*0ad0*/  LOP3.LUT R4, R4, 0x6000, R5, 0xd8, !PT ;  /* 0x0000600004047812 */ /* 0x002fc800078ed805 */
[----:B------:R-:W-:-:S05]  /*0ae0*/  LOP3.LUT R4, R4, 0x400000, RZ, 0xb8, !PT ;  /* 0x0040000004047812 */ /* 0x000fca00078eb8ff */
[----:B------:R1:W-:Y:S02]  /*0af0*/  STS [UR16+0x8], R4 ;  /* 0x00000804ff007988 */ /* 0x0003e40008000810 */
.L_x_26:
[----:B------:R-:W-:Y:S05]  /*0b00*/  BSYNC B1 ;  /* 0x0000000000017941 */ /* 0x000fea0003800000 */
.L_x_23:
[----:B-1-3-5:R-:W1:Y:S02]  /*0b10*/  @!P2 LDS R4, [UR16+0x8] ;  /* 0x00000810ff04a984 */ /* 0x02ae640008000800 */
[----:B-1----:R-:W-:-:S05]  /*0b20*/  @!P2 LOP3.LUT R4, R4, 0x8000, RZ, 0xb8, !PT ;  /* 0x000080000404a812 */ /* 0x002fca00078eb8ff */
[----:B------:R5:W-:Y:S02]  /*0b30*/  @!P2 STS [UR16+0x8], R4 ;  /* 0x00000804ff00a988 */ /* 0x000be40008000810 */
.L_x_27:
[----:B------:R-:W-:Y:S05]  /*0b40*/  BSYNC B2 ;  /* 0x0000000000027941 */ /* 0x000fea0003800000 */
.L_x_22:
[----:B------:R-:W-:Y:S05]  /*0b50*/  WARPSYNC.ALL ;  /* 0x0000000000007948 */ /* 0x000fea0003800000 */
[----:B------:R-:W-:-:S04]  /*0b60*/  UIADD3 UR27, UR5, 0x80, URZ ;  /* 0x00000080051b7890 */ /* 0x000fc8000fffe03f */
[----:B------:R-:W-:-:S04]  /*0b70*/  UIADD3 UR26, UP0, UR27, UR28, URZ ;  /* 0x0000001c1b1a7290 */ /* 0x000fc8000ff1e03f */
[----:B------:R-:W-:Y:S01]  /*0b80*/  ULEA.HI.X.SX32 UR27, UR27, UR29, 0x1, UP0 ;  /* 0x0000001d1b1b7291 */ /* 0x000fe200080f0e3f */
[----:B------:R-:W-:Y:S11]  /*0b90*/  @P0 BRA `(.L_x_28) ;  /* 0x0000000000280947 */ /* 0x000ff60003800000 */
[----:B-1-3-5:R-:W1:Y:S01]  /*0ba0*/  S2R R4, SR_LANEID ;  /* 0x0000000000047919 */ /* 0x02ae620000000000 */
[----:B------:R-:W-:Y:S05]  /*0bb0*/  WARPSYNC.ALL ;  /* 0x0000000000007948 */ /* 0x000fea0003800000 */
[----:B-1----:R-:W-:-:S05]  /*0bc0*/  IMAD.SHL.U32 R9, R4, 0x4, RZ ;  /* 0x0000000404097824 */ /* 0x002fca00078e00ff */
[----:B------:R-:W1:Y:S01]  /*0bd0*/  LDS R7, [R9+UR16] ;  /* 0x0000001009077984 */ /* 0x000e620008000800 */
[----:B------:R-:W-:-:S05]  /*0be0*/  IADD3 R4, P1, R9, UR26, RZ ;  /* 0x0000001a09047c10 */ /* 0x000fca000ff3e0ff */
[----:B------:R-:W-:-:S05]  /*0bf0*/  IMAD.X R5, RZ, RZ, UR27, P1 ;  /* 0x0000001bff057e24 */ /* 0x000fca00088e06ff */
[----:B-1----:R1:W3:Y:S01]  /*0c00*/  ATOMG.E.EXCH.STRONG.GPU PT, RZ, [R4], R7 ;  /* 0x0000000704ff73a8 */ /* 0x0022e200041ee100 */
[----:B------:R-:W-:-:S04]  /*0c10*/  DEPBAR {5,4,3,2,1,0} ;  /* 0x0000003f0000791a */ /* 0x000fc80000000000 */
[----:B------:R1:W-:Y:S01]  /*0c20*/  UTMACCTL.IV [UR26] ;  /* 0x000000001a0079b9 */ /* 0x0003e20008000000 */
[----:B------:R-:W-:Y:S01]  /*0c30*/  NOP ;  /* 0x0000000000007918 */ /* 0x000fe20000000000 */
.L_x_28:
[----:B------:R-:W-:Y:S05]  /*0c40*/  @P0 BRA `(.L_x_29) ;  /* 0x00000000000c0947 */ /* 0x000fea0003800000 */
[----:B------:R0:W-:Y:S01]  /*0c50*/  UTMACMDFLUSH ;  /* 0x00000000000079b7 */ /* 0x0001e20000000000 */
[----:B------:R-:W-:Y:S05]  /*0c60*/  @P0 BRA `(.L_x_29) ;  /* 0x0000000000040947 */ /* 0x000fea0003800000 */
[----:B------:R-:W-:-:S04]  /*0c70*/  DEPBAR.LE SB0, 0x0 ;  /* 0x000080000000791a */ /* 0x000fc80000000000 */
.L_x_29:
[----:B------:R-:W-:Y:S05]  /*0c80*/  WARPSYNC.ALL ;  /* 0x0000000000007948 */ /* 0x000fea0003800000 */
[----:B---3--:R-:W-:Y:S06]  /*0c90*/  BAR.SYNC.DEFER_BLOCKING 0x0 ;  /* 0x0000000000007b1d */ /* 0x008fec0000010000 */
[----:B------:R-:W-:Y:S02]  /*0ca0*/  BSSY B2, `(.L_x_30) ;  /* 0x000000b000027945 */ /* 0x000fe40003800000 */
[----:B------:R-:W-:Y:S06]  /*0cb0*/  BAR.SYNC.DEFER_BLOCKING 0x0 ;  /* 0x0000000000007b1d */ /* 0x000fec0000010000 */
[----:B------:R3:W-:Y:S01]  /*0cc0*/  @!P0 STS [R11], RZ ;  /* 0x000000ff0b008388 */ /* 0x0007e20000000800 */
[----:B------:R-:W-:Y:S01]  /*0cd0*/  NOP ;  /* 0x0000000000007918 */ /* 0x000fe20000000000 */
[----:B------:R-:W-:Y:S05]  /*0ce0*/  @P2 BRA `(.L_x_31) ;  /* 0x0000000000182947 */ /* 0x000fea0003800000 */
[----:B-1---5:R-:W1:Y:S01]  /*0cf0*/  LDS R4, [UR16+0x8] ;  /* 0x00000810ff047984 */ /* 0x022e620008000800 */
[----:B--23--:R-:W2:Y:S01]  /*0d00*/  LDC.64 R10, c[0x0][0x220] ;  /* 0x00008800ff0a7b82 */ /* 0x00cea20000000a00 */
[----:B------:R-:W-:Y:S02]  /*0d10*/  IMAD.MOV.U32 R5, RZ, RZ, 0x70 ;  /* 0x00000070ff057424 */ /* 0x000fe400078e00ff */
[----:B--2---:R2:W-:Y:S03]  /*0d20*/  STS.64 [UR16], R10 ;  /* 0x0000000aff007988 */ /* 0x0045e60008000a10 */
[----:B-1----:R-:W-:-:S05]  /*0d30*/  LOP3.LUT R4, R4, 0x10, R5, 0xd8, !PT ;  /* 0x0000001004047812 */ /* 0x002fca00078ed805 */
[----:B------:R2:W-:Y:S02]  /*0d40*/  STS [UR16+0x8], R4 ;  /* 0x00000804ff007988 */ /* 0x0005e40008000810 */
.L_x_31:
[----:B-1----:R-:W-:Y:S05]  /*0d50*/  BSYNC B2 ;  /* 0x0000000000027941 */ /* 0x002fea0003800000 */
.L_x_30:
[----:B------:R-:W-:Y:S04]  /*0d60*/  BSSY B3, `(.L_x_32) ;  /* 0x0000011000037945 */ /* 0x000fe80003800000 */
[----:B------:R-:W-:Y:S04]  /*0d70*/  BSSY B2, `(.L_x_33) ;  /* 0x000000e000027945 */ /* 0x000fe80003800000 */
[----:B------:R-:W-:Y:S05]  /*0d80*/  @P2 BRA `(.L_x_34) ;  /* 0x0000000000242947 */ /* 0x000fea0003800000 */
[----:B--2--5:R-:W1:Y:S01]  /*0d90*/  LDS R4, [UR16+0x34] ;  /* 0x00003410ff047984 */ /* 0x024e620008000800 */
[----:B------:R-:W-:-:S05]  /*0da0*/  IMAD.MOV.U32 R5, RZ, RZ, 0x3f000000 ;  /* 0x3f000000ff057424 */ /* 0x000fca00078e00ff */
[----:B-1----:R-:W-:-:S05]  /*0db0*/  LOP3.LUT R4, R4, 0xff000000, R5, 0xb8, !PT ;  /* 0xff00000004047812 */ /* 0x002fca00078eb805 */
[----:B------:R1:W-:Y:S01]  /*0dc0*/  STS [UR16+0x34], R4 ;  /* 0x00003404ff007988 */ /* 0x0003e20008000810 */
[----:B------:R-:W-:Y:S05]  /*0dd0*/  @P2 BRA `(.L_x_35) ;  /* 0x00000000001c2947 */ /* 0x000fea0003800000 */
[----:B-1----:R-:W1:Y:S01]  /*0de0*/  LDS R4, [UR16+0x38] ;  /* 0x00003810ff047984 */ /* 0x002e620008000800 */
[----:B------:R-:W-:-:S05]  /*0df0*/  IMAD.MOV.U32 R5, RZ, RZ, 0x3f ;  /* 0x0000003fff057424 */ /* 0x000fca00078e00ff */
[----:B-1----:R-:W-:-:S05]  /*0e00*/  LOP3.LUT R4, R4, 0xff, R5, 0xb8, !PT ;  /* 0x000000ff04047812 */ /* 0x002fca00078eb805 */
[----:B------:R1:W-:Y:S02]  /*0e10*/  STS [UR16+0x38], R4 ;  /* 0x00003804ff007988 */ /* 0x0003e40008000810 */
.L_x_34:
[----:B------:R-:W-:Y:S05]  /*0e20*/  @P2 BREAK B2 ;  /* 0x0000000000022942 */ /* 0x000fea0003800000 */
[----:B------:R-:W-:Y:S05]  /*0e30*/  @P2 BRA `(.L_x_36) ;  /* 0x00000000000c2947 */ /* 0x000fea0003800000 */
[----:B------:R1:W-:Y:S02]  /*0e40*/  STS [UR16+0x20], R3 ;  /* 0x00002003ff007988 */ /* 0x0003e40008000810 */
.L_x_35:
[----:B------:R-:W-:Y:S05]  /*0e50*/  BSYNC B2 ;  /* 0x0000000000027941 */ /* 0x000fea0003800000 */
.L_x_33:
[----:B------:R1:W-:Y:S02]  /*0e60*/  @!P2 STS [UR16+0x24], R2 ;  /* 0x00002402ff00a988 */ /* 0x0003e40008000810 */
.L_x_36:
[----:B------:R-:W-:Y:S05]  /*0e70*/  BSYNC B3 ;  /* 0x0000000000037941 */ /* 0x000fea0003800000 */
.L_x_32:
[----:B------:R-:W-:Y:S05]  /*0e80*/  WARPSYNC.ALL ;  /* 0x0000000000007948 */ /* 0x000fea0003800000 */
[----:B------:R-:W-:Y:S04]  /*0e90*/  BSSY B3, `(.L_x_37) ;  /* 0x000000e000037945 */ /* 0x000fe80003800000 */
[----:B------:R-:W-:Y:S05]  /*0ea0*/  @P2 BRA `(.L_x_38) ;  /* 0x0000000000302947 */ /* 0x000fea0003800000 */
[----:B-1--4-:R-:W1:Y:S01]  /*0eb0*/  LDS R3, [UR16+0x34] ;  /* 0x00003410ff037984 */ /* 0x012e620008000800 */
[----:B--2--5:R-:W2:Y:S03]  /*0ec0*/  LDC.64 R4, c[0x0][0x248] ;  /* 0x00009200ff047b82 */ /* 0x024ea60000000a00 */
[----:B------:R-:W4:Y:S01]  /*0ed0*/  LDS R2, [UR16+0x1c] ;  /* 0x00001c10ff027984 */ /* 0x000f220008000800 */
[C---:B--2---:R-:W-:Y:S01]  /*0ee0*/  SHF.L.U64.HI R5, R4.reuse, 0x1, R5 ;  /* 0x0000000104057819 */ /* 0x044fe20000010205 */
[----:B------:R-:W-:-:S03]  /*0ef0*/  IMAD.SHL.U32 R4, R4, 0x2, RZ ;  /* 0x0000000204047824 */ /* 0x000fc600078e00ff */
[--C-:B------:R-:W-:Y:S02]  /*0f00*/  SHF.R.U32.HI R7, RZ, 0x4, R5.reuse ;  /* 0x00000004ff077819 */ /* 0x100fe40000011605 */
[----:B------:R-:W-:-:S05]  /*0f10*/  SHF.R.U64 R4, R4, 0x4, R5 ;  /* 0x0000000404047819 */ /* 0x000fca0000001205 */
[----:B------:R2:W-:Y:S01]  /*0f20*/  STS [UR16+0xc], R4 ;  /* 0x00000c04ff007988 */ /* 0x0005e20008000810 */
[----:B-1----:R-:W-:Y:S02]  /*0f30*/  LOP3.LUT R3, R3, 0x7, RZ, 0xb8, !PT ;  /* 0x0000000703037812 */ /* 0x002fe400078eb8ff */
[----:B----4-:R-:W-:-:S03]  /*0f40*/  LOP3.LUT R2, R2, 0xf, R7, 0xb8, !PT ;  /* 0x0000000f02027812 */ /* 0x010fc600078eb807 */
[----:B------:R2:W-:Y:S04]  /*0f50*/  STS [UR16+0x34], R3 ;  /* 0x00003403ff007988 */ /* 0x0005e80008000810 */
[----:B------:R2:W-:Y:S02]  /*0f60*/  STS [UR16+0x1c], R2 ;  /* 0x00001c02ff007988 */ /* 0x0005e40008000810 */
.L_x_38:
[----:B------:R-:W-:Y:S05]  /*0f70*/  BSYNC B3 ;  /* 0x0000000000037941 */ /* 0x000fea0003800000 */
.L_x_37:
[----:B------:R-:W-:Y:S04]  /*0f80*/  BSSY B3, `(.L_x_39) ;  /* 0x000001a000037945 */ /* 0x000fe80003800000 */
[----:B------:R-:W-:Y:S04]  /*0f90*/  BSSY B4, `(.L_x_40) ;  /* 0x0000015000047945 */ /* 0x000fe80003800000 */
[----:B------:R-:W-:Y:S05]  /*0fa0*/  @P2 BRA `(.L_x_41) ;  /* 0x0000000000202947 */ /* 0x000fea0003800000 */
[----:B-12---:R-:W1:Y:S02]  /*0fb0*/  LDS R2, [UR16+0x34] ;  /* 0x00003410ff027984 */ /* 0x006e640008000800 */
[----:B-1----:R-:W-:-:S05]  /*0fc0*/  LOP3.LUT R2, R2, 0x38, RZ, 0xb8, !PT ;  /* 0x0000003802027812 */ /* 0x002fca00078eb8ff */
[----:B------:R1:W-:Y:S01]  /*0fd0*/  STS [UR16+0x34], R2 ;  /* 0x00003402ff007988 */ /* 0x0003e20008000810 */
[----:B------:R-:W-:Y:S05]  /*0fe0*/  @P2 BRA `(.L_x_42) ;  /* 0x0000000000202947 */ /* 0x000fea0003800000 */
[----:B-1----:R-:W1:Y:S01]  /*0ff0*/  LDS R2, [UR16+0x8] ;  /* 0x00000810ff027984 */ /* 0x002e620008000800 */
[----:B----4-:R-:W-:-:S05]  /*1000*/  IMAD.MOV.U32 R3, RZ, RZ, 0x780 ;  /* 0x00000780ff037424 */ /* 0x010fca00078e00ff */
[----:B-1----:R-:W-:-:S05]  /*1010*/  LOP3.LUT R2, R2, 0x500, R3, 0xd8, !PT ;  /* 0x0000050002027812 */ /* 0x002fca00078ed803 */
[----:B------:R1:W-:Y:S02]  /*1020*/  STS [UR16+0x8], R2 ;  /* 0x00000802ff007988 */ /* 0x0003e40008000810 */
.L_x_41:
[----:B------:R-:W-:Y:S05]  /*1030*/  @P2 BRA `(.L_x_43) ;  /* 0x0000000000282947 */ /* 0x000fea0003800000 */
[----:B-12---:R-:W1:Y:S02]  /*1040*/  LDS R2, [UR16+0x8] ;  /* 0x00000810ff027984 */ /* 0x006e640008000800 */
[----:B-1----:R-:W-:-:S05]  /*1050*/  LOP3.LUT R2, R2, 0x1800, RZ, 0xb8, !PT ;  /* 0x0000180002027812 */ /* 0x002fca00078eb8ff */
[----:B------:R2:W-:Y:S02]  /*1060*/  STS [UR16+0x8], R2 ;  /* 0x00000802ff007988 */ /* 0x0005e40008000810 */
.L_x_42:
[----:B------:R-:W-:Y:S05]  /*1070*/  @P2 BREAK B4 ;  /* 0x0000000000042942 */ /* 0x000fea0003800000 */
[----:B------:R-:W-:Y:S05]  /*1080*/  @P2 BRA `(.L_x_44) ;  /* 0x0000000000242947 */ /* 0x000fea0003800000 */
[----:B-12---:R-:W1:Y:S01]  /*1090*/  LDS R2, [UR16+0x8] ;  /* 0x00000810ff027984 */ /* 0x006e620008000800 */
[----:B----4-:R-:W-:-:S05]  /*10a0*/  IMAD.MOV.U32 R3, RZ, RZ, 0x6000 ;  /* 0x00006000ff037424 */ /* 0x010fca00078e00ff */
[----:B-1----:R-:W-:-:S04]  /*10b0*/  LOP3.LUT R2, R2, 0x6000, R3, 0xd8, !PT ;  /* 0x0000600002027812 */ /* 0x002fc800078ed803 */
[----:B------:R-:W-:-:S05]  /*10c0*/  LOP3.LUT R2, R2, 0x400000, RZ, 0xb8, !PT ;  /* 0x0040000002027812 */ /* 0x000fca00078eb8ff */
[----:B------:R1:W-:Y:S02]  /*10d0*/  STS [UR16+0x8], R2 ;  /* 0x00000802ff007988 */ /* 0x0003e40008000810 */
.L_x_43:
[----:B------:R-:W-:Y:S05]  /*10e0*/  BSYNC B4 ;  /* 0x0000000000047941 */ /* 0x000fea0003800000 */
.L_x_40:
[----:B-12---:R-:W1:Y:S02]  /*10f0*/  @!P2 LDS R2, [UR16+0x8] ;  /* 0x00000810ff02a984 */ /* 0x006e640008000800 */
[----:B-1----:R-:W-:-:S05]  /*1100*/  @!P2 LOP3.LUT R2, R2, 0x8000, RZ, 0xb8, !PT ;  /* 0x000080000202a812 */ /* 0x002fca00078eb8ff */
[----:B------:R1:W-:Y:S02]  /*1110*/  @!P2 STS [UR16+0x8], R2 ;  /* 0x00000802ff00a988 */ /* 0x0003e40008000810 */
.L_x_44:
[----:B------:R-:W-:Y:S05]  /*1120*/  BSYNC B3 ;  /* 0x0000000000037941 */ /* 0x000fea0003800000 */
.L_x_39:
[----:B------:R-:W-:Y:S05]  /*1130*/  WARPSYNC.ALL ;  /* 0x0000000000007948 */ /* 0x000fea0003800000 */
[----:B------:R-:W-:Y:S01]  /*1140*/  UIADD3 UR5, UR5, 0x100, URZ ;  /* 0x0000010005057890 */ /* 0x000fe2000fffe03f */
[----:B------:R-:W-:Y:S02]  /*1150*/  ISETP.GE.AND P1, PT, R8, 0x1, PT ;  /* 0x000000010800780c */ /* 0x000fe40003f26270 */
[----:B------:R-:W-:Y:S02]  /*1160*/  CS2R R24, SRZ ;  /* 0x0000000000187805 */ /* 0x000fe4000001ff00 */
[----:B------:R-:W-:Y:S01]  /*1170*/  CS2R R26, SRZ ;  /* 0x00000000001a7805 */ /* 0x000fe2000001ff00 */
[----:B------:R-:W-:Y:S01]  /*1180*/  UIADD3 UR28, UP0, UR5, UR28, URZ ;  /* 0x0000001c051c7290 */ /* 0x000fe2000ff1e03f */
[----:B------:R-:W-:Y:S01]  /*1190*/  CS2R R28, SRZ ;  /* 0x00000000001c7805 */ /* 0x000fe2000001ff00 */
[----:B------:R-:W-:-:S02]  /*11a0*/  IMAD.MOV.U32 R30, RZ, RZ, RZ ;  /* 0x000000ffff1e7224 */ /* 0x000fc400078e00ff */
[----:B------:R-:W-:Y:S01]  /*11b0*/  ULEA.HI.X.SX32 UR29, UR5, UR29, 0x1, UP0 ;  /* 0x0000001d051d7291 */ /* 0x000fe200080f0e3f */
[----:B------:R-:W-:Y:S11]  /*11c0*/  @P0 BRA `(.L_x_45) ;  /* 0x0000000000280947 */ /* 0x000ff60003800000 */
[----:B-12---:R-:W5:Y:S01]  /*11d0*/  S2R R2, SR_LANEID ;  /* 0x0000000000027919 */ /* 0x006f620000000000 */
[----:B------:R-:W-:Y:S05]  /*11e0*/  WARPSYNC.ALL ;  /* 0x0000000000007948 */ /* 0x000fea0003800000 */
[----:B-----5:R-:W-:-:S05]  /*11f0*/  IMAD.SHL.U32 R4, R2, 0x4, RZ ;  /* 0x0000000402047824 */ /* 0x020fca00078e00ff */
[----:B------:R-:W1:Y:S01]  /*1200*/  LDS R5, [R4+UR16] ;  /* 0x0000001004057984 */ /* 0x000e620008000800 */
[----:B------:R-:W-:-:S05]  /*1210*/  IADD3 R2, P3, R4, UR28, RZ ;  /* 0x0000001c04027c10 */ /* 0x000fca000ff7e0ff */
[----:B----4-:R-:W-:-:S05]  /*1220*/  IMAD.X R3, RZ, RZ, UR29, P3 ;  /* 0x0000001dff037e24 */ /* 0x010fca00098e06ff */
[----:B-1----:R1:W2:Y:S01]  /*1230*/  ATOMG.E.EXCH.STRONG.GPU PT, RZ, [R2], R5 ;  /* 0x0000000502ff73a8 */ /* 0x0022a200041ee100 */
[----:B------:R-:W-:-:S04]  /*1240*/  DEPBAR {5,4,3,2,1,0} ;  /* 0x0000003f0000791a */ /* 0x000fc80000000000 */
[----:B------:R1:W-:Y:S01]  /*1250*/  UTMACCTL.IV [UR28] ;  /* 0x000000001c0079b9 */ /* 0x0003e20008000000 */
[----:B------:R-:W-:Y:S01]  /*1260*/  NOP ;  /* 0x0000000000007918 */ /* 0x000fe20000000000 */
.L_x_45:
[----:B------:R-:W-:Y:S05]  /*1270*/  @P0 BRA `(.L_x_46) ;  /* 0x00000000000c0947 */ /* 0x000fea0003800000 */
[----:B------:R0:W-:Y:S01]  /*1280*/  UTMACMDFLUSH ;  /* 0x00000000000079b7 */ /* 0x0001e20000000000 */
[----:B------:R-:W-:Y:S05]  /*1290*/  @P0 BRA `(.L_x_46) ;  /* 0x0000000000040947 */ /* 0x000fea0003800000 */
[----:B------:R-:W-:-:S04]  /*12a0*/  DEPBAR.LE SB0, 0x0 ;  /* 0x000080000000791a */ /* 0x000fc80000000000 */
.L_x_46:
[----:B------:R-:W-:Y:S05]  /*12b0*/  WARPSYNC.ALL ;  /* 0x0000000000007948 */ /* 0x000fea0003800000 */
[----:B--2---:R-:W-:Y:S01]  /*12c0*/  BAR.SYNC.DEFER_BLOCKING 0x0 ;  /* 0x0000000000007b1d */ /* 0x004fe20000010000 */
[----:B------:R-:W-:Y:S01]  /*12d0*/  USHF.L.U32 UR11, UR31, 0x6, URZ ;  /* 0x000000061f0b7899 */ /* 0x000fe2000800063f */
[----:B------:R-:W-:Y:S01]  /*12e0*/  IMAD.MOV.U32 R31, RZ, RZ, RZ ;  /* 0x000000ffff1f7224 */ /* 0x000fe200078e00ff */
[----:B------:R-:W-:Y:S01]  /*12f0*/  USHF.L.U32 UR14, UR30, 0x6, URZ ;  /* 0x000000061e0e7899 */ /* 0x000fe2000800063f */
[----:B------:R-:W-:Y:S02]  /*1300*/  CS2R R32, SRZ ;  /* 0x0000000000207805 */ /* 0x000fe4000001ff00 */
[----:B------:R-:W-:Y:S01]  /*1310*/  CS2R R34, SRZ ;  /* 0x0000000000227805 */ /* 0x000fe2000001ff00 */
[----:B------:R-:W-:Y:S01]  /*1320*/  VOTEU.ALL UP0, P2 ;  /* 0x00000000003f7886 */ /* 0x000fe20001000000 */
[----:B------:R-:W-:Y:S01]  /*1330*/  UMOV UR6, 0x1 ;  /* 0x0000000100067882 */ /* 0x000fe20000000000 */
[----:B------:R-:W-:Y:S01]  /*1340*/  VOTEU.ALL UP1, P2 ;  /* 0x00000000003f7886 */ /* 0x000fe20001020000 */
[----:B------:R-:W-:-:S02]  /*1350*/  CS2R R36, SRZ ;  /* 0x0000000000247805 */ /* 0x000fc4000001ff00 */
[----:B------:R-:W-:Y:S01]  /*1360*/  CS2R R38, SRZ ;  /* 0x0000000000267805 */ /* 0x000fe2000001ff00 */
[----:B------:R-:W-:-:S04]  /*1370*/  @!UP0 UIADD3 UR8, -UR6, 0x100000, URZ ;  /* 0x0010000006088890 */ /* 0x000fc8000fffe13f */
[----:B------:R-:W-:Y:S02]  /*1380*/  @!UP0 USHF.L.U32 UR9, UR8, 0xb, URZ ;  /* 0x0000000b08098899 */ /* 0x000fe4000800063f */
[----:B------:R-:W-:Y:S01]  /*1390*/  @!UP0 USHF.L.U32 UR8, UR8, 0x1, URZ ;  /* 0x0000000108088899 */ /* 0x000fe2000800063f */
[----:B------:R-:W-:Y:S01]  /*13a0*/  CS2R R40, SRZ ;  /* 0x0000000000287805 */ /* 0x000fe2000001ff00 */
[----:B------:R-:W-:-:S04]  /*13b0*/  @!UP0 UIADD3 UR6, -UR6, 0x100000, URZ ;  /* 0x0010000006068890 */ /* 0x000fc8000fffe13f */
[----:B------:R-:W-:Y:S02]  /*13c0*/  @!UP0 USHF.L.U32 UR7, UR6, 0xb, URZ ;  /* 0x0000000b06078899 */ /* 0x000fe4000800063f */
[----:B------:R-:W-:Y:S01]  /*13d0*/  @!UP0 USHF.L.U32 UR6, UR6, 0x1, URZ ;  /* 0x0000000106068899 */ /* 0x000fe2000800063f */
[----:B------:R-:W-:Y:S01]  /*13e0*/  CS2R R42, SRZ ;  /* 0x00000000002a7805 */ /* 0x000fe2000001ff00 */
[----:B------:R-:W-:Y:S01]  /*13f0*/  VOTEU.ALL UP0, P2 ;  /* 0x00000000003f7886 */ /* 0x000fe20001000000 */
[----:B------:R-:W-:Y:S02]  /*1400*/  CS2R R44, SRZ ;  /* 0x00000000002c7805 */ /* 0x000fe4000001ff00 */
[----:B------:R-:W-:Y:S02]  /*1410*/  CS2R R46, SRZ ;  /* 0x00000000002e7805 */ /* 0x000fe4000001ff00 */
[----:B------:R-:W-:Y:S02]  /*1420*/  CS2R R48, SRZ ;  /* 0x0000000000307805 */ /* 0x000fe4000001ff00 */
[----:B------:R-:W-:-:S02]  /*1430*/  CS2R R50, SRZ ;  /* 0x0000000000327805 */ /* 0x000fc4000001ff00 */
[----:B------:R-:W-:Y:S02]  /*1440*/  CS2R R52, SRZ ;  /* 0x0000000000347805 */ /* 0x000fe4000001ff00 */
[----:B------:R-:W-:Y:S01]  /*1450*/  CS2R R54, SRZ ;  /* 0x0000000000367805 */ /* 0x000fe2000001ff00 */
[----:B------:R-:W2:Y:S02]  /*1460*/  FENCE.VIEW.ASYNC.S ;  /* 0x00000000000073c6 */ /* 0x000ea40000000000 */
[----:B--2---:R2:W4:Y:S02]  /*1470*/  @!UP0 SYNCS.EXCH.64 URZ, [UR16+0x8000], UR8 ;  /* 0x00800008103f85b2 */ /* 0x0045240008000100 */
[----:B----4-:R-:W-:Y:S06]  /*1480*/  BAR.SYNC.DEFER_BLOCKING 0x0 ;  /* 0x0000000000007b1d */ /* 0x010fec0000010000 */
[----:B------:R2:W4:Y:S01]  /*1490*/  @!UP1 SYNCS.EXCH.64 URZ, [UR16+0x8008], UR6 ;  /* 0x00800806103f95b2 */ /* 0x0005220008000100 */
[----:B------:R-:W-:Y:S05]  /*14a0*/  @!P1 BRA `(.L_x_47) ;  /* 0x0000000400449947 */ /* 0x000fea0003800000 */
[----:B------:R-:W-:Y:S02]  /*14b0*/  CS2R R24, SRZ ;  /* 0x0000000000187805 */ /* 0x000fe4000001ff00 */
[----:B------:R-:W-:Y:S02]  /*14c0*/  CS2R R26, SRZ ;  /* 0x00000000001a7805 */ /* 0x000fe4000001ff00 */
[----:B------:R-:W-:Y:S02]  /*14d0*/  CS2R R28, SRZ ;  /* 0x00000000001c7805 */ /* 0x000fe4000001ff00 */
[----:B------:R-:W-:Y:S02]  /*14e0*/  CS2R R30, SRZ ;  /* 0x00000000001e7805 */ /* 0x000fe4000001ff00 */
[----:B------:R-:W-:Y:S02]  /*14f0*/  CS2R R32, SRZ ;  /* 0x0000000000207805 */ /* 0x000fe4000001ff00 */
[----:B------:R-:W-:-:S02]  /*1500*/  CS2R R34, SRZ ;  /* 0x0000000000227805 */ /* 0x000fc4000001ff00 */
        /* <DEDUP_REMOVED lines=9> */
[----:B------:R-:W-:Y:S01]  /*15a0*/  CS2R R54, SRZ ;  /* 0x0000000000367805 */ /* 0x000fe2000001ff00 */
[----:B------:R-:W-:Y:S01]  /*15b0*/  UMOV UR5, URZ ;  /* 0x0000003f00057c82 */ /* 0x000fe20008000000 */
[----:B------:R-:W-:-:S05]  /*15c0*/  UMOV UR10, URZ ;  /* 0x0000003f000a7c82 */ /* 0x000fca0008000000 */
.L_x_49:
[----:B----4-:R-:W-:Y:S01]  /*15d0*/  BAR.SYNC.DEFER_BLOCKING 0x0 ;  /* 0x0000000000007b1d */ /* 0x010fe20000010000 */
[----:B------:R-:W-:Y:S01]  /*15e0*/  ULEA UR17, UR5, UR16, 0x3 ;  /* 0x0000001005117291 */ /* 0x000fe2000f8e183f */
[----:B-1----:R-:W-:Y:S01]  /*15f0*/  @!P2 IMAD.MOV.U32 R2, RZ, RZ, 0x4000 ;  /* 0x00004000ff02a424 */ /* 0x002fe200078e00ff */
[----:B------:R-:W-:Y:S01]  /*1600*/  ELECT P0, URZ, PT ;  /* 0x00000000003f782f */ /* 0x000fe20003800000 */
[----:B--2---:R-:W-:-:S03]  /*1610*/  ULEA UR8, UR5, UR16, 0xd ;  /* 0x0000001005087291 */ /* 0x004fc6000f8e683f */
[----:B------:R-:W-:Y:S02]  /*1620*/  ISETP.LT.U32.AND P0, PT, R6, 0x20, P0 ;  /* 0x000000200600780c */ /* 0x000fe40000701070 */
[----:B------:R-:W-:Y:S01]  /*1630*/  ELECT P1, URZ, PT ;  /* 0x00000000003f782f */ /* 0x000fe20003820000 */
[----:B------:R-:W-:-:S03]  /*1640*/  UIADD3 UR12, UR8, 0x4000, URZ ;  /* 0x00004000080c7890 */ /* 0x000fc6000fffe03f */
[----:B------:R-:W-:Y:S01]  /*1650*/  ISETP.LT.U32.AND P1, PT, R6, 0x20, P1 ;  /* 0x000000200600780c */ /* 0x000fe20000f21070 */
[----:B------:R-:W-:-:S06]  /*1660*/  UMOV UR15, UR10 ;  /* 0x0000000a000f7c82 */ /* 0x000fcc0008000000 */
[----:B------:R-:W-:Y:S01]  /*1670*/  VOTEU.ANY UP0, P0 ;  /* 0x00000000003f7886 */ /* 0x000fe20000000100 */
[----:B------:R-:W-:Y:S01]  /*1680*/  VOTEU.ANY UP2, P0 ;  /* 0x00000000003f7886 */ /* 0x000fe20000040100 */
[----:B------:R1:W-:Y:S01]  /*1690*/  @!P2 SYNCS.ARRIVE.TRANS64 RZ, [UR17+0x8000], R2 ;  /* 0x00800002ffffa9a7 */ /* 0x0003e20008000011 */
[----:B------:R2:W-:Y:S06]  /*16a0*/  MEMBAR.ALL.CTA ;  /* 0x0000000000007992 */ /* 0x0005ec0000008000 */
[----:B--2---:R-:W2:Y:S01]  /*16b0*/  FENCE.VIEW.ASYNC.S ;  /* 0x00000000000073c6 */ /* 0x004ea20000000000 */
[----:B------:R-:W-:Y:S01]  /*16c0*/  @UP0 UIADD3 UR9, UR17, 0x8000, URZ ;  /* 0x0000800011090890 */ /* 0x000fe2000fffe03f */
[----:B------:R-:W-:Y:S01]  /*16d0*/  @UP0 UMOV UR6, UR24 ;  /* 0x0000001800060c82 */ /* 0x000fe20008000000 */
[----:B------:R-:W-:Y:S01]  /*16e0*/  @UP0 UMOV UR7, UR25 ;  /* 0x0000001900070c82 */ /* 0x000fe20008000000 */
[----:B--2---:R-:W-:Y:S01]  /*16f0*/  VOTEU.ANY UP1, P1 ;  /* 0x00000000003f7886 */ /* 0x004fe20000820100 */
[----:B------:R-:W-:Y:S01]  /*1700*/  VOTEU.ANY UP3, P1 ;  /* 0x00000000003f7886 */ /* 0x000fe20000860100 */
[----:B-1----:R-:W-:-:S03]  /*1710*/  IMAD.U32 R2, RZ, RZ, UR4 ;  /* 0x00000004ff027e24 */ /* 0x002fc6000f8e00ff */
[----:B------:R-:W-:Y:S01]  /*1720*/  @UP1 UIADD3 UR13, UR17, 0x8000, URZ ;  /* 0x00008000110d1890 */ /* 0x000fe2000fffe03f */
[----:B------:R-:W-:Y:S01]  /*1730*/  @UP1 UMOV UR18, UR26 ;  /* 0x0000001a00121c82 */ /* 0x000fe20008000000 */
[----:B------:R-:W-:Y:S01]  /*1740*/  @UP1 UMOV UR19, UR27 ;  /* 0x0000001b00131c82 */ /* 0x000fe20008000000 */
[----:B------:R-:W-:Y:S01]  /*1750*/  SHF.L.U32 R2, R2, 0x1f, RZ ;  /* 0x0000001f02027819 */ /* 0x000fe200000006ff */
[----:B------:R-:W-:Y:S06]  /*1760*/  BAR.SYNC.DEFER_BLOCKING 0x0 ;  /* 0x0000000000007b1d */ /* 0x000fec0000010000 */
[----:B------:R1:W-:Y:S02]  /*1770*/  @UP2 UTMALDG.2D [UR8], [UR6] ;  /* 0x00000008060025b4 */ /* 0x0003e40008008000 */
[----:B------:R-:W-:Y:S06]  /*1780*/  BAR.SYNC.DEFER_BLOCKING 0x0 ;  /* 0x0000000000007b1d */ /* 0x000fec0000010000 */
[----:B------:R1:W-:Y:S02]  /*1790*/  @UP3 UTMALDG.2D [UR12], [UR18] ;  /* 0x0000000c120035b4 */ /* 0x0003e40008008000 */
[----:B------:R-:W-:Y:S06]  /*17a0*/  BAR.SYNC.DEFER_BLOCKING 0x0 ;  /* 0x0000000000007b1d */ /* 0x000fec0000010000 */
[----:B------:R-:W2:Y:S02]  /*17b0*/  SYNCS.PHASECHK.TRANS64.TRYWAIT P0, [UR17+0x8000], R2 ;  /* 0x00800002ff0075a7 */ /* 0x000ea40008000151 */
[----:B-12---:R-:W-:Y:S05]  /*17c0*/  @!P0 BRA `(.L_x_48) ;  /* 0x00000004005c8947 */ /* 0x006fea0003800000 */
.L_x_50:
[----:B------:R-:W-:Y:S01]  /*17d0*/  USHF.R.U32.HI UR20, URZ, 0x4, UR8 ;  /* 0x000000043f147899 */ /* 0x000fe20008011608 */
[----:B------:R-:W-:Y:S02]  /*17e0*/  WARPGROUP.DEPBAR.LE gsb0, 0x0 ;  /* 0x00008000000079c5 */ /* 0x000fe40000010000 */
[----:B------:R-:W-:Y:S01]  /*17f0*/  USHF.R.U32.HI UR22, URZ, 0x4, UR12 ;  /* 0x000000043f167899 */ /* 0x000fe2000801160c */
[----:B------:R-:W-:Y:S01]  /*1800*/  WARPGROUP.ARRIVE ;  /* 0x00000000000079c5 */ /* 0x000fe20000000000 */
[----:B------:R-:W-:Y:S01]  /*1810*/  USGXT.U32 UR20, UR20, 0xe ;  /* 0x0000000e1414789a */ /* 0x000fe20008000000 */
[----:B------:R-:W1:Y:S01]  /*1820*/  LDC R2, c[0x0][0x230] ;  /* 0x00008c00ff027b82 */ /* 0x000e620000000800 */
[----:B------:R-:W-:Y:S01]  /*1830*/  USGXT.U32 UR22, UR22, 0xe ;  /* 0x0000000e1616789a */ /* 0x000fe20008000000 */
[----:B------:R-:W-:Y:S01]  /*1840*/  UMOV UR21, 0x40000040 ;  /* 0x4000004000157882 */ /* 0x000fe20000000000 */
[----:B------:R-:W-:Y:S01]  /*1850*/  UMOV UR23, 0x40000040 ;  /* 0x4000004000177882 */ /* 0x000fe20000000000 */
[----:B------:R-:W-:Y:S01]  /*1860*/  UMOV UR6, URZ ;  /* 0x0000003f00067c82 */ /* 0x000fe20008000000 */
[----:B------:R-:W-:Y:S01]  /*1870*/  UMOV UR7, URZ ;  /* 0x0000003f00077c82 */ /* 0x000fe20008000000 */
[----:B------:R-:W-:-:S02]  /*1880*/  UIADD3 UR10, UR10, 0x40, URZ ;  /* 0x000000400a0a7890 */ /* 0x000fc4000fffe03f */
[----:B------:R-:W-:Y:S02]  /*1890*/  UIADD3 UR5, UR5, 0x1, URZ ;  /* 0x0000000105057890 */ /* 0x000fe4000fffe03f */
[----:B------:R-:W-:Y:S01]  /*18a0*/  HGMMA.64x64x16.F32.BF16 R24, gdesc[UR20].tnspB, R24 ;  /* 0x40e00000141879f0 */ /* 0x000fe20008701818 */
[----:B------:R-:W-:Y:S02]  /*18b0*/  UIADD3 UR20, UP0, UR20, 0x2, URZ ;  /* 0x0000000214147890 */ /* 0x000fe4000ff1e03f */
[----:B------:R-:W-:Y:S02]  /*18c0*/  UIADD3 UR22, UP1, UR22, 0x80, URZ ;  /* 0x0000008016167890 */ /* 0x000fe4000ff3e03f */
[----:B------:R-:W-:Y:S02]  /*18d0*/  UIADD3.X UR21, UR6, 0x40000040, URZ, UP0, !UPT ;  /* 0x4000004006157890 */ /* 0x000fe400087fe43f */
[----:B------:R-:W-:Y:S02]  /*18e0*/  UIADD3.X UR23, UR7, 0x40000040, URZ, UP1, !UPT ;  /* 0x4000004007177890 */ /* 0x000fe40008ffe43f */
[----:B------:R-:W-:-:S02]  /*18f0*/  UIADD3.64 UR32, UR20, 0x2, URZ ;  /* 0x0000000214207897 */ /* 0x000fc4000fffe03f */
[----:B------:R-:W-:Y:S02]  /*1900*/  UIADD3.64 UR34, UR22, 0x80, URZ ;  /* 0x0000008016227897 */ /* 0x000fe4000fffe03f */
[----:B------:R-:W-:Y:S01]  /*1910*/  UISETP.NE.U32.AND UP0, UPT, UR5, 0x2, UPT ;  /* 0x000000020500788c */ /* 0x000fe2000bf05070 */
[----:B-1----:R-:W-:-:S03]  /*1920*/  ISETP.LE.AND P0, PT, R2, UR10, PT ;  /* 0x0000000a02007c0c */ /* 0x002fc6000bf03270 */
[----:B------:R-:W-:Y:S02]  /*1930*/  USEL UR6, URZ, 0x1, UP0 ;  /* 0x000000013f067887 */ /* 0x000fe40008000000 */
[----:B------:R-:W-:Y:S02]  /*1940*/  USEL UR5, UR5, URZ, UP0 ;  /* 0x0000003f05057287 */ /* 0x000fe40008000000 */
[----:B------:R-:W-:Y:S01]  /*1950*/  ULOP3.LUT UR4, UR4, UR6, URZ, 0x3c, !UPT ;  /* 0x0000000604047292 */ /* 0x000fe2000f8e3c3f */
[----:B------:R-:W-:Y:S01]  /*1960*/  HGMMA.64x64x16.F32.BF16 R24, gdesc[UR20].tnspB, R24 ;  /* 0x40e00000141879f0 */ /* 0x000fe20008701818 */
[----:B------:R-:W-:Y:S02]  /*1970*/  UIADD3.64 UR20, UR20, 0x4, URZ ;  /* 0x0000000414147897 */ /* 0x000fe4000fffe03f */
[----:B------:R-:W-:Y:S01]  /*1980*/  UIADD3.64 UR22, UR22, 0x100, URZ ;  /* 0x0000010016167897 */ /* 0x000fe2000fffe03f */
[----:B------:R-:W-:Y:S08]  /*1990*/  HGMMA.64x64x16.F32.BF16 R24, gdesc[UR32].tnspB, R24 ;  /* 0x40e00000201879f0 */ /* 0x000ff00008701818 */
[----:B------:R-:W-:Y:S01]  /*19a0*/  HGMMA.64x64x16.F32.BF16 R24, gdesc[UR20].tnspB, R24, gsb0 ;  /* 0x40e00000141879f0 */ /* 0x000fe20008001818 */
[----:B------:R-:W-:Y:S05]  /*19b0*/  @!P0 BRA `(.L_x_49) ;  /* 0xfffffffc00048947 */ /* 0x000fea000383ffff */
.L_x_47:
[----:B------:R-:W-:Y:S02]  /*19c0*/  WARPGROUP.DEPBAR.LE gsb0, 0x0 ;  /* 0x00008000000079c5 */ /* 0x000fe40000010000 */
[----:B----4-:R-:W-:Y:S01]  /*19d0*/  BAR.SYNC.DEFER_BLOCKING 0x0 ;  /* 0x0000000000007b1d */ /* 0x010fe20000010000 */
[C---:B-1----:R-:W-:Y:S01]  /*19e0*/  IMAD.SHL.U32 R2, R0.reuse, 0x80, RZ ;  /* 0x0000008000027824 */ /* 0x042fe200078e00ff */
[----:B------:R-:W-:Y:S01]  /*19f0*/  F2FP.BF16.F32.PACK_AB R24, R25, R24 ;  /* 0x000000181918723e */ /* 0x000fe200000010ff */
[----:B------:R-:W-:Y:S01]  /*1a00*/  IMAD.SHL.U32 R3, R0, 0x40, RZ ;  /* 0x0000004000037824 */ /* 0x000fe200078e00ff */
[----:B------:R-:W-:Y:S02]  /*1a10*/  F2FP.BF16.F32.PACK_AB R25, R27, R26 ;  /* 0x0000001a1b19723e */ /* 0x000fe400000010ff */
[----:B------:R-:W-:Y:S02]  /*1a20*/  ELECT P0, URZ, PT ;  /* 0x00000000003f782f */ /* 0x000fe40003800000 */
[----:B------:R-:W-:Y:S01]  /*1a30*/  LOP3.LUT R2, R2, 0x780, RZ, 0xc0, !PT ;  /* 0x0000078002027812 */ /* 0x000fe200078ec0ff */
[----:B------:R-:W-:Y:S01]  /*1a40*/  UMOV UR17, UR14 ;  /* 0x0000000e00117c82 */ /* 0x000fe20008000000 */
[----:B------:R-:W-:Y:S01]  /*1a50*/  F2FP.BF16.F32.PACK_AB R32, R33, R32 ;  /* 0x000000202120723e */ /* 0x000fe200000010ff */
[----:B------:R-:W-:Y:S01]  /*1a60*/  UMOV UR18, UR11 ;  /* 0x0000000b00127c82 */ /* 0x000fe20008000000 */
[----:B-----5:R-:W-:Y:S01]  /*1a70*/  LOP3.LUT R4, R2, 0x1800, R3, 0xf8, !PT ;  /* 0x0000180002047812 */ /* 0x020fe200078ef803 */
[----:B------:R-:W-:Y:S01]  /*1a80*/  IMAD.SHL.U32 R2, R0, 0x10, RZ ;  /* 0x0000001000027824 */ /* 0x000fe200078e00ff */
[----:B------:R-:W-:-:S02]  /*1a90*/  F2FP.BF16.F32.PACK_AB R26, R29, R28 ;  /* 0x0000001c1d1a723e */ /* 0x000fc400000010ff */
[----:B------:R-:W-:Y:S02]  /*1aa0*/  F2FP.BF16.F32.PACK_AB R27, R31, R30 ;  /* 0x0000001e1f1b723e */ /* 0x000fe400000010ff */
[----:B------:R-:W-:Y:S02]  /*1ab0*/  LOP3.LUT R3, R2, 0x70, RZ, 0xc0, !PT ;  /* 0x0000007002037812 */ /* 0x000fe400078ec0ff */
[----:B------:R-:W-:Y:S02]  /*1ac0*/  F2FP.BF16.F32.PACK_AB R33, R35, R34 ;  /* 0x000000222321723e */ /* 0x000fe400000010ff */
[----:B------:R-:W-:Y:S02]  /*1ad0*/  LOP3.LUT R3, R3, 0x10, R0, 0x78, !PT ;  /* 0x0000001003037812 */ /* 0x000fe400078e7800 */
[----:B------:R-:W-:Y:S01]  /*1ae0*/  F2FP.BF16.F32.PACK_AB R40, R41, R40 ;  /* 0x000000282928723e */ /* 0x000fe200000010ff */
[----:B------:R-:W1:Y:S02]  /*1af0*/  @!P2 SYNCS.CCTL.IV [UR16+0x8000] ;  /* 0x00800000ff00a9b1 */ /* 0x000e640008000010 */
[----:B-1----:R-:W-:Y:S01]  /*1b00*/  BAR.SYNC.DEFER_BLOCKING 0x0 ;  /* 0x0000000000007b1d */ /* 0x002fe20000010000 */
[----:B------:R-:W-:-:S02]  /*1b10*/  LOP3.LUT R3, R4, R3, RZ, 0xfc, !PT ;  /* 0x0000000304037212 */ /* 0x000fc400078efcff */
[----:B------:R-:W-:Y:S02]  /*1b20*/  F2FP.BF16.F32.PACK_AB R34, R37, R36 ;  /* 0x000000242522723e */ /* 0x000fe400000010ff */
[C---:B------:R-:W-:Y:S01]  /*1b30*/  LOP3.LUT R2, R3.reuse, 0x20, RZ, 0x3c, !PT ;  /* 0x0000002003027812 */ /* 0x040fe200078e3cff */
[C---:B------:R-:W-:Y:S01]  /*1b40*/  VIADD R0, R3.reuse, UR16 ;  /* 0x0000001003007c36 */ /* 0x040fe20008000000 */
[C---:B------:R-:W-:Y:S02]  /*1b50*/  LOP3.LUT R4, R3.reuse, 0x40, RZ, 0x3c, !PT ;  /* 0x0000004003047812 */ /* 0x040fe400078e3cff */
[----:B------:R-:W-:Y:S01]  /*1b60*/  LOP3.LUT R3, R3, 0x60, RZ, 0x3c, !PT ;  /* 0x0000006003037812 */ /* 0x000fe200078e3cff */
[----:B------:R-:W-:Y:S01]  /*1b70*/  VIADD R2, R2, UR16 ;  /* 0x0000001002027c36 */ /* 0x000fe20008000000 */
[----:B------:R-:W-:Y:S01]  /*1b80*/  F2FP.BF16.F32.PACK_AB R35, R39, R38 ;  /* 0x000000262723723e */ /* 0x000fe200000010ff */
[----:B------:R-:W-:Y:S01]  /*1b90*/  VIADD R4, R4, UR16 ;  /* 0x0000001004047c36 */ /* 0x000fe20008000000 */
[----:B------:R-:W-:Y:S01]  /*1ba0*/  F2FP.BF16.F32.PACK_AB R41, R43, R42 ;  /* 0x0000002a2b29723e */ /* 0x000fe200000010ff */
[----:B------:R-:W-:Y:S01]  /*1bb0*/  VIADD R3, R3, UR16 ;  /* 0x0000001003037c36 */ /* 0x000fe20008000000 */
[----:B------:R-:W-:-:S02]  /*1bc0*/  F2FP.BF16.F32.PACK_AB R48, R49, R48 ;  /* 0x000000303130723e */ /* 0x000fc400000010ff */
[----:B------:R-:W-:Y:S02]  /*1bd0*/  F2FP.BF16.F32.PACK_AB R42, R45, R44 ;  /* 0x0000002c2d2a723e */ /* 0x000fe400000010ff */
[----:B------:R-:W-:Y:S02]  /*1be0*/  F2FP.BF16.F32.PACK_AB R43, R47, R46 ;  /* 0x0000002e2f2b723e */ /* 0x000fe400000010ff */
[----:B------:R-:W-:Y:S02]  /*1bf0*/  F2FP.BF16.F32.PACK_AB R49, R51, R50 ;  /* 0x000000323331723e */ /* 0x000fe400000010ff */
[----:B------:R-:W-:Y:S01]  /*1c00*/  F2FP.BF16.F32.PACK_AB R50, R53, R52 ;  /* 0x000000343532723e */ /* 0x000fe200000010ff */
[----:B------:R-:W1:Y:S01]  /*1c10*/  @!P2 SYNCS.CCTL.IV [UR16+0x8008] ;  /* 0x00800800ff00a9b1 */ /* 0x000e620008000010 */
[----:B------:R-:W-:Y:S01]  /*1c20*/  F2FP.BF16.F32.PACK_AB R51, R55, R54 ;  /* 0x000000363733723e */ /* 0x000fe200000010ff */
[----:B-1----:R-:W-:Y:S01]  /*1c30*/  STSM.16.M88.4 [R0], R24 ;  /* 0x0000001800007844 */ /* 0x002fe20000000200 */
[----:B------:R-:W-:-:S03]  /*1c40*/  ISETP.LT.U32.AND P0, PT, R6, 0x20, P0 ;  /* 0x000000200600780c */ /* 0x000fc60000701070 */
[----:B------:R-:W-:Y:S04]  /*1c50*/  STSM.16.M88.4 [R2], R32 ;  /* 0x0000002002007844 */ /* 0x000fe80000000200 */
[----:B------:R-:W-:Y:S04]  /*1c60*/  STSM.16.M88.4 [R4], R40 ;  /* 0x0000002804007844 */ /* 0x000fe80000000200 */
[----:B------:R-:W-:Y:S02]  /*1c70*/  STSM.16.M88.4 [R3], R48 ;  /* 0x0000003003007844 */ /* 0x000fe40000000200 */
[----:B------:R-:W-:Y:S01]  /*1c80*/  VOTEU.ANY UP0, P0 ;  /* 0x00000000003f7886 */ /* 0x000fe20000000100 */
[----:B------:R-:W-:Y:S01]  /*1c90*/  VOTEU.ANY UP1, P0 ;  /* 0x00000000003f7886 */ /* 0x000fe20000020100 */
[----:B------:R1:W-:Y:S06]  /*1ca0*/  MEMBAR.ALL.CTA ;  /* 0x0000000000007992 */ /* 0x0003ec0000008000 */
[----:B-1----:R-:W1:Y:S01]  /*1cb0*/  FENCE.VIEW.ASYNC.S ;  /* 0x00000000000073c6 */ /* 0x002e620000000000 */
[----:B--2---:R-:W-:Y:S01]  /*1cc0*/  @UP0 UMOV UR6, UR28 ;  /* 0x0000001c00060c82 */ /* 0x004fe20008000000 */
[----:B------:R-:W-:Y:S01]  /*1cd0*/  @UP0 UMOV UR7, UR29 ;  /* 0x0000001d00070c82 */ /* 0x000fe20008000000 */
[----:B-1----:R-:W-:Y:S06]  /*1ce0*/  BAR.SYNC.DEFER_BLOCKING 0x0 ;  /* 0x0000000000007b1d */ /* 0x002fec0000010000 */
[----:B------:R1:W-:Y:S01]  /*1cf0*/  @UP1 UTMASTG.2D [UR16], [UR6] ;  /* 0x00000010060013b5 */ /* 0x0003e20008008000 */
[----:B------:R0:W-:Y:S01]  /*1d00*/  UTMACMDFLUSH ;  /* 0x00000000000079b7 */ /* 0x0001e20000000000 */
[----:B------:R-:W-:-:S04]  /*1d10*/  DEPBAR.LE SB0, 0x0 ;  /* 0x000080000000791a */ /* 0x000fc80000000000 */
[----:B------:R-:W-:Y:S06]  /*1d20*/  BAR.SYNC.DEFER_BLOCKING 0x0 ;  /* 0x0000000000007b1d */ /* 0x000fec0000010000 */
[----:B-1----:R-:W-:Y:S05]  /*1d30*/  EXIT ;  /* 0x000000000000794d */ /* 0x002fea0003800000 */
.L_x_48:
[----:B------:R-:W1:Y:S02]  /*1d40*/  SYNCS.PHASECHK.TRANS64.TRYWAIT P0, [UR17+0x8000], R2 ;  /* 0x00800002ff0075a7 */ /* 0x000e640008000151 */
[----:B-1----:R-:W-:Y:S05]  /*1d50*/  @!P0 BRA `(.L_x_48) ;  /* 0xfffffffc00f88947 */ /* 0x002fea000383ffff */
[----:B------:R-:W-:Y:S05]  /*1d60*/  BRA `(.L_x_50) ;  /* 0xfffffff800987947 */ /* 0x000fea000383ffff */
.L_x_51:
[----:B------:R-:W-:-:S00]  /*1d70*/  BRA `(.L_x_51) ;  /* 0xfffffffc00fc7947 */ /* 0x000fc0000383ffff */
[----:B------:R-:W-:-:S00]  /*1d80*/  NOP ;  /* 0x0000000000007918 */ /* 0x000fc00000000000 */
[----:B------:R-:W-:-:S00]  /*1d90*/  NOP ;  /* 0x0000000000007918 */ /* 0x000fc00000000000 */
[----:B------:R-:W-:-:S00]  /*1da0*/  NOP ;  /* 0x0000000000007918 */ /* 0x000fc00000000000 */
[----:B------:R-:W-:-:S00]  /*1db0*/  NOP ;  /* 0x0000000000007918 */ /* 0x000fc00000000000 */
[----:B------:R-:W-:-:S00]  /*1dc0*/  NOP ;  /* 0x0000000000007918 */ /* 0x000fc00000000000 */
[----:B------:R-:W-:-:S00]  /*1dd0*/  NOP ;  /* 0x0000000000007918 */ /* 0x000fc00000000000 */
[----:B------:R-:W-:-:S00]  /*1de0*/  NOP ;  /* 0x0000000000007918 */ /* 0x000fc00000000000 */
[----:B------:R-:W-:-:S00]  /*1df0*/  NOP ;  /* 0x0000000000007918 */ /* 0x000fc00000000000 */
.L_x_52:


//--------------------- .nv.shared.gluon_wgmma    --------------------------
	.section	.nv.shared.gluon_wgmma,"aw",@nobits
	.sectionflags	@""
	.align	16
	.zero		1024


//--------------------- .nv.shared.reserved.0     --------------------------
	.section	.nv.shared.reserved.0,"aw",@nobits
	.weak		__nv_reservedSMEM_offset_0_alias
	.size		__nv_reservedSMEM_offset_0_alias, 0, 0
	.other		__nv_reservedSMEM_offset_0_alias,@"STO_CUDA_RESERVED_SHARED STV_DEFAULT"
__nv_reservedSMEM_offset_0_alias:
	.zero		0


//--------------------- .nv.constant0.gluon_wgmma --------------------------
	.section	.nv.constant0.gluon_wgmma,"a",@progbits
	.sectionflags	@""
	.align	4
.nv.constant0.gluon_wgmma:
	.zero		608


//--------------------- SYMBOLS --------------------------

	.type		.nv.reservedSmem.offset0,@object
	.size		.nv.reservedSmem.offset0,0x4
